def attn_fwd(
    Q,
    K,
    V,
    Out,
    Lse,
    sm_scale,
    stride_qz,
    stride_qh,
    stride_qm,
    stride_qk,
    stride_kz,
    stride_kh,
    stride_kn,
    stride_kk,
    stride_vz,
    stride_vh,
    stride_vn,
    stride_vk,
    stride_oz,
    stride_oh,
    stride_om,
    stride_ok,
    seqlen_q,
    seqlen_k,
    BLOCK_M: tl.constexpr,
    BLOCK_N: tl.constexpr,
    HEAD_DIM: tl.constexpr,
    CAUSAL: tl.constexpr,
):
    start_m = tl.program_id(0)
    off_hz = tl.program_id(1)
    q_off = off_hz * stride_qh
    k_off = off_hz * stride_kh
    v_off = off_hz * stride_vh
    offs_m = start_m * BLOCK_M + tl.arange(0, BLOCK_M)
    offs_d = tl.arange(0, HEAD_DIM)
    offs_n = tl.arange(0, BLOCK_N)
    q_ptrs = Q + q_off + offs_m[:, None] * stride_qm + offs_d[None, :] * stride_qk
    k_ptrs = K + k_off + offs_d[:, None] * stride_kk + offs_n[None, :] * stride_kn
    v_ptrs = V + v_off + offs_n[:, None] * stride_vn + offs_d[None, :] * stride_vk
    m_i = tl.full([BLOCK_M], float("-inf"), dtype=tl.float32)
    l_i = tl.zeros([BLOCK_M], dtype=tl.float32) + 1.0
    acc = tl.zeros([BLOCK_M, HEAD_DIM], dtype=tl.float32)
    q = tl.load(q_ptrs)
    acc, l_i, m_i = _attn_fwd_inner(
        acc,
        l_i,
        m_i,
        q,
        k_ptrs,
        v_ptrs,
        sm_scale,
        stride_kn,
        stride_vn,
        start_m,
        seqlen_k,
        BLOCK_M,
        BLOCK_N,
        HEAD_DIM,
        CAUSAL,
    )
    acc = acc / l_i[:, None]
    lse = m_i + tl.math.log2(l_i) / 1.4426950408889634
    o_ptrs = (
        Out
        + off_hz * stride_oh
        + offs_m[:, None] * stride_om
        + offs_d[None, :] * stride_ok
    )
    tl.store(o_ptrs, acc.to(Out.dtype.element_ty))
    tl.store(Lse + off_hz * seqlen_q + offs_m, lse)

# config = {"BLOCK_M": 32, "BLOCK_N": 32, "HEAD_DIM": 256, "arch": "sm_90", "causal": true, "dtype": "fp8e4m3", "num_stages": 4, "num_warps": 4}
# arch = sm_90


// ===== COMPILED SASS (sm_90a) =====

	.target	sm_90a

	.elftype	@"ET_EXEC"


//--------------------- .note.nv.tkinfo           --------------------------
	.section	.note.nv.tkinfo,"",@"SHT_NOTE"
	.sectionflags	@"SHF_NOTE_NV_TKINFO"
	.tkinfo
        /*0018*/ 	.word	0x00000002
        /*0030*/ 	.string	""
        /*0030*/ 	.string	"ptxas"
        /*0030*/ 	.string	"Cuda compilation tools, release 13.0, V13.0.88"
        /*0030*/ 	.string	"Build cuda_13.0.r13.0/compiler.36424714_0"
        /*0030*/ 	.string	"-v  -suppress-debug-info  -lineinfo  -arch sm_90a "



//--------------------- .note.nv.cuinfo           --------------------------
	.section	.note.nv.cuinfo,"",@"SHT_NOTE"
	.sectionflags	@"SHF_NOTE_NV_CUINFO"
        /*0018*/ 	.short	0x0002
        /*001a*/ 	.short	0x005a
        /*001c*/ 	.short	0x0082
	.zero		2


//--------------------- .nv.info                  --------------------------
	.section	.nv.info,"",@"SHT_CUDA_INFO"
	.align	4


	//----- nvinfo : EIATTR_REGCOUNT
	.align		4
        /*0000*/ 	.byte	0x04, 0x2f
        /*0002*/ 	.short	(.L_2 - .L_1)
	.align		4
.L_1:
        /*0004*/ 	.word	index@(attn_fwd)
        /*0008*/ 	.word	0x000000ff


	//----- nvinfo : EIATTR_FRAME_SIZE
	.align		4
.L_2:
        /*000c*/ 	.byte	0x04, 0x11
        /*000e*/ 	.short	(.L_4 - .L_3)
	.align		4
.L_3:
        /*0010*/ 	.word	index@(attn_fwd)
        /*0014*/ 	.word	0x00000288


	//----- nvinfo : EIATTR_MIN_STACK_SIZE
	.align		4
.L_4:
        /*0018*/ 	.byte	0x04, 0x12
        /*001a*/ 	.short	(.L_6 - .L_5)
	.align		4
.L_5:
        /*001c*/ 	.word	index@(attn_fwd)
        /*0020*/ 	.word	0x00000288
.L_6:


//--------------------- .nv.compat                --------------------------
	.section	.nv.compat,"",@"SHT_CUDA_COMPAT_INFO"
	.align	4
        /*0000*/ 	.byte	0x02, 0x09, 0x01, 0x00, 0x02, 0x02, 0x02, 0x00, 0x02, 0x05, 0x05, 0x00, 0x03, 0x07, 0x01, 0x01
        /*0010*/ 	.byte	0x02, 0x03, 0x00, 0x00, 0x02, 0x06, 0x01, 0x00, 0x04, 0x0b, 0x08, 0x00, 0x00, 0x00, 0x00, 0x00
        /*0020*/ 	.byte	0x00, 0x00, 0x00, 0x00


//--------------------- .nv.info.attn_fwd         --------------------------
	.section	.nv.info.attn_fwd,"",@"SHT_CUDA_INFO"
	.sectionflags	@""
	.align	4


	//----- nvinfo : EIATTR_CUDA_API_VERSION
	.align		4
        /*0000*/ 	.byte	0x04, 0x37
        /*0002*/ 	.short	(.L_8 - .L_7)
.L_7:
        /*0004*/ 	.word	0x00000082


	//----- nvinfo : EIATTR_KPARAM_INFO
	.align		4
.L_8:
        /*0008*/ 	.byte	0x04, 0x17
        /*000a*/ 	.short	(.L_10 - .L_9)
.L_9:
        /*000c*/ 	.word	0x00000000
        /*0010*/ 	.short	0x0019
        /*0012*/ 	.short	0x0080
        /*0014*/ 	.byte	0x00, 0xf4, 0x21, 0x00


	//----- nvinfo : EIATTR_KPARAM_INFO
	.align		4
.L_10:
        /*0018*/ 	.byte	0x04, 0x17
        /*001a*/ 	.short	(.L_12 - .L_11)
.L_11:
        /*001c*/ 	.word	0x00000000
        /*0020*/ 	.short	0x0018
        /*0022*/ 	.short	0x0078
        /*0024*/ 	.byte	0x00, 0xf4, 0x21, 0x00


	//----- nvinfo : EIATTR_KPARAM_INFO
	.align		4
.L_12:
        /*0028*/ 	.byte	0x04, 0x17
        /*002a*/ 	.short	(.L_14 - .L_13)
.L_13:
        /*002c*/ 	.word	0x00000000
        /*0030*/ 	.short	0x0017
        /*0032*/ 	.short	0x0070
        /*0034*/ 	.byte	0x00, 0xf0, 0x11, 0x00


	//----- nvinfo : EIATTR_KPARAM_INFO
	.align		4
.L_14:
        /*0038*/ 	.byte	0x04, 0x17
        /*003a*/ 	.short	(.L_16 - .L_15)
.L_15:
        /*003c*/ 	.word	0x00000000
        /*0040*/ 	.short	0x0016
        /*0042*/ 	.short	0x006c
        /*0044*/ 	.byte	0x00, 0xf0, 0x11, 0x00


	//----- nvinfo : EIATTR_KPARAM_INFO
	.align		4
.L_16:
        /*0048*/ 	.byte	0x04, 0x17
        /*004a*/ 	.short	(.L_18 - .L_17)
.L_17:
        /*004c*/ 	.word	0x00000000
        /*0050*/ 	.short	0x0015
        /*0052*/ 	.short	0x0068
        /*0054*/ 	.byte	0x00, 0xf0, 0x11, 0x00


	//----- nvinfo : EIATTR_KPARAM_INFO
	.align		4
.L_18:
        /*0058*/ 	.byte	0x04, 0x17
        /*005a*/ 	.short	(.L_20 - .L_19)
.L_19:
        /*005c*/ 	.word	0x00000000
        /*0060*/ 	.short	0x0014
        /*0062*/ 	.short	0x0064
        /*0064*/ 	.byte	0x00, 0xf0, 0x11, 0x00


	//----- nvinfo : EIATTR_KPARAM_INFO
	.align		4
.L_20:
        /*0068*/ 	.byte	0x04, 0x17
        /*006a*/ 	.short	(.L_22 - .L_21)
.L_21:
        /*006c*/ 	.word	0x00000000
        /*0070*/ 	.short	0x0013
        /*0072*/ 	.short	0x0060
        /*0074*/ 	.byte	0x00, 0xf0, 0x11, 0x00


	//----- nvinfo : EIATTR_KPARAM_INFO
	.align		4
.L_22:
        /*0078*/ 	.byte	0x04, 0x17
        /*007a*/ 	.short	(.L_24 - .L_23)
.L_23:
        /*007c*/ 	.word	0x00000000
        /*0080*/ 	.short	0x0012
        /*0082*/ 	.short	0x005c
        /*0084*/ 	.byte	0x00, 0xf0, 0x11, 0x00


	//----- nvinfo : EIATTR_KPARAM_INFO
	.align		4
.L_24:
        /*0088*/ 	.byte	0x04, 0x17
        /*008a*/ 	.short	(.L_26 - .L_25)
.L_25:
        /*008c*/ 	.word	0x00000000
        /*0090*/ 	.short	0x0011
        /*0092*/ 	.short	0x0058
        /*0094*/ 	.byte	0x00, 0xf0, 0x11, 0x00


	//----- nvinfo : EIATTR_KPARAM_INFO
	.align		4
.L_26:
        /*0098*/ 	.byte	0x04, 0x17
        /*009a*/ 	.short	(.L_28 - .L_27)
.L_27:
        /*009c*/ 	.word	0x00000000
        /*00a0*/ 	.short	0x0010
        /*00a2*/ 	.short	0x0054
        /*00a4*/ 	.byte	0x00, 0xf0, 0x11, 0x00


	//----- nvinfo : EIATTR_KPARAM_INFO
	.align		4
.L_28:
        /*00a8*/ 	.byte	0x04, 0x17
        /*00aa*/ 	.short	(.L_30 - .L_29)
.L_29:
        /*00ac*/ 	.word	0x00000000
        /*00b0*/ 	.short	0x000f
        /*00b2*/ 	.short	0x0050
        /*00b4*/ 	.byte	0x00, 0xf0, 0x11, 0x00


	//----- nvinfo : EIATTR_KPARAM_INFO
	.align		4
.L_30:
        /*00b8*/ 	.byte	0x04, 0x17
        /*00ba*/ 	.short	(.L_32 - .L_31)
.L_31:
        /*00bc*/ 	.word	0x00000000
        /*00c0*/ 	.short	0x000e
        /*00c2*/ 	.short	0x004c
        /*00c4*/ 	.byte	0x00, 0xf0, 0x11, 0x00


	//----- nvinfo : EIATTR_KPARAM_INFO
	.align		4
.L_32:
        /*00c8*/ 	.byte	0x04, 0x17
        /*00ca*/ 	.short	(.L_34 - .L_33)
.L_33:
        /*00cc*/ 	.word	0x00000000
        /*00d0*/ 	.short	0x000d
        /*00d2*/ 	.short	0x0048
        /*00d4*/ 	.byte	0x00, 0xf0, 0x11, 0x00


	//----- nvinfo : EIATTR_KPARAM_INFO
	.align		4
.L_34:
        /*00d8*/ 	.byte	0x04, 0x17
        /*00da*/ 	.short	(.L_36 - .L_35)
.L_35:
        /*00dc*/ 	.word	0x00000000
        /*00e0*/ 	.short	0x000c
        /*00e2*/ 	.short	0x0044
        /*00e4*/ 	.byte	0x00, 0xf0, 0x11, 0x00


	//----- nvinfo : EIATTR_KPARAM_INFO
	.align		4
.L_36:
        /*00e8*/ 	.byte	0x04, 0x17
        /*00ea*/ 	.short	(.L_38 - .L_37)
.L_37:
        /*00ec*/ 	.word	0x00000000
        /*00f0*/ 	.short	0x000b
        /*00f2*/ 	.short	0x0040
        /*00f4*/ 	.byte	0x00, 0xf0, 0x11, 0x00


	//----- nvinfo : EIATTR_KPARAM_INFO
	.align		4
.L_38:
        /*00f8*/ 	.byte	0x04, 0x17
        /*00fa*/ 	.short	(.L_40 - .L_39)
.L_39:
        /*00fc*/ 	.word	0x00000000
        /*0100*/ 	.short	0x000a
        /*0102*/ 	.short	0x003c
        /*0104*/ 	.byte	0x00, 0xf0, 0x11, 0x00


	//----- nvinfo : EIATTR_KPARAM_INFO
	.align		4
.L_40:
        /*0108*/ 	.byte	0x04, 0x17
        /*010a*/ 	.short	(.L_42 - .L_41)
.L_41:
        /*010c*/ 	.word	0x00000000
        /*0110*/ 	.short	0x0009
        /*0112*/ 	.short	0x0038
        /*0114*/ 	.byte	0x00, 0xf0, 0x11, 0x00


	//----- nvinfo : EIATTR_KPARAM_INFO
	.align		4
.L_42:
        /*0118*/ 	.byte	0x04, 0x17
        /*011a*/ 	.short	(.L_44 - .L_43)
.L_43:
        /*011c*/ 	.word	0x00000000
        /*0120*/ 	.short	0x0008
        /*0122*/ 	.short	0x0034
        /*0124*/ 	.byte	0x00, 0xf0, 0x11, 0x00


	//----- nvinfo : EIATTR_KPARAM_INFO
	.align		4
.L_44:
        /*0128*/ 	.byte	0x04, 0x17
        /*012a*/ 	.short	(.L_46 - .L_45)
.L_45:
        /*012c*/ 	.word	0x00000000
        /*0130*/ 	.short	0x0007
        /*0132*/ 	.short	0x0030
        /*0134*/ 	.byte	0x00, 0xf0, 0x11, 0x00


	//----- nvinfo : EIATTR_KPARAM_INFO
	.align		4
.L_46:
        /*0138*/ 	.byte	0x04, 0x17
        /*013a*/ 	.short	(.L_48 - .L_47)
.L_47:
        /*013c*/ 	.word	0x00000000
        /*0140*/ 	.short	0x0006
        /*0142*/ 	.short	0x002c
        /*0144*/ 	.byte	0x00, 0xf0, 0x11, 0x00


	//----- nvinfo : EIATTR_KPARAM_INFO
	.align		4
.L_48:
        /*0148*/ 	.byte	0x04, 0x17
        /*014a*/ 	.short	(.L_50 - .L_49)
.L_49:
        /*014c*/ 	.word	0x00000000
        /*0150*/ 	.short	0x0005
        /*0152*/ 	.short	0x0028
        /*0154*/ 	.byte	0x00, 0xf0, 0x11, 0x00


	//----- nvinfo : EIATTR_KPARAM_INFO
	.align		4
.L_50:
        /*0158*/ 	.byte	0x04, 0x17
        /*015a*/ 	.short	(.L_52 - .L_51)
.L_51:
        /*015c*/ 	.word	0x00000000
        /*0160*/ 	.short	0x0004
        /*0162*/ 	.short	0x0020
        /*0164*/ 	.byte	0x00, 0xf4, 0x21, 0x00


	//----- nvinfo : EIATTR_KPARAM_INFO
	.align		4
.L_52:
        /*0168*/ 	.byte	0x04, 0x17
        /*016a*/ 	.short	(.L_54 - .L_53)
.L_53:
        /*016c*/ 	.word	0x00000000
        /*0170*/ 	.short	0x0003
        /*0172*/ 	.short	0x0018
        /*0174*/ 	.byte	0x00, 0xf4, 0x21, 0x00


	//----- nvinfo : EIATTR_KPARAM_INFO
	.align		4
.L_54:
        /*0178*/ 	.byte	0x04, 0x17
        /*017a*/ 	.short	(.L_56 - .L_55)
.L_55:
        /*017c*/ 	.word	0x00000000
        /*0180*/ 	.short	0x0002
        /*0182*/ 	.short	0x0010
        /*0184*/ 	.byte	0x00, 0xf4, 0x21, 0x00


	//----- nvinfo : EIATTR_KPARAM_INFO
	.align		4
.L_56:
        /*0188*/ 	.byte	0x04, 0x17
        /*018a*/ 	.short	(.L_58 - .L_57)
.L_57:
        /*018c*/ 	.word	0x00000000
        /*0190*/ 	.short	0x0001
        /*0192*/ 	.short	0x0008
        /*0194*/ 	.byte	0x00, 0xf4, 0x21, 0x00


	//----- nvinfo : EIATTR_KPARAM_INFO
	.align		4
.L_58:
        /*0198*/ 	.byte	0x04, 0x17
        /*019a*/ 	.short	(.L_60 - .L_59)
.L_59:
        /*019c*/ 	.word	0x00000000
        /*01a0*/ 	.short	0x0000
        /*01a2*/ 	.short	0x0000
        /*01a4*/ 	.byte	0x00, 0xf4, 0x21, 0x00


	//----- nvinfo : EIATTR_SPARSE_MMA_MASK
	.align		4
.L_60:
        /*01a8*/ 	.byte	0x03, 0x50
        /*01aa*/ 	.short	0x0000


	//----- nvinfo : EIATTR_MAXREG_COUNT
	.align		4
        /*01ac*/ 	.byte	0x03, 0x1b
        /*01ae*/ 	.short	0x00ff


	//----- nvinfo : EIATTR_NUM_BARRIERS
	.align		4
        /*01b0*/ 	.byte	0x02, 0x4c
        /*01b2*/ 	.byte	0x01
	.zero		1


	//----- nvinfo : EIATTR_ANNOTATIONS
	.align		4
        /*01b4*/ 	.byte	0x04, 0x55
        /*01b6*/ 	.short	(.L_62 - .L_61)


	//   ....[0]....
.L_61:
        /*01b8*/ 	.word	0x00000001
        /*01bc*/ 	.byte	0x40, 0x22, 0x00, 0x00, 0x01, 0x00, 0x00, 0x00, 0x80, 0x22, 0x00, 0x00, 0x01, 0x00, 0x00, 0x00
        /* <DEDUP_REMOVED lines=159> */
        /*0bbc*/ 	.byte	0x00, 0x87, 0x00, 0x00, 0x01, 0x00, 0x00, 0x00, 0x20, 0x87, 0x00, 0x00


	//----- nvinfo : EIATTR_MERCURY_ISA_VERSION
	.align		4
.L_62:
        /*0bc8*/ 	.byte	0x03, 0x5f
        /*0bca*/ 	.short	0x0101


	//----- nvinfo : EIATTR_COOP_GROUP_MASK_REGIDS
	.align		4
        /*0bcc*/ 	.byte	0x04, 0x29
        /*0bce*/ 	.short	(.L_64 - .L_63)


	//   ....[0]....
.L_63:
        /*0bd0*/ 	.word	0xffffffff


	//   ....[1]....
        /*0bd4*/ 	.word	0xffffffff


	//   ....[2]....
        /*0bd8*/ 	.word	0xffffffff


	//   ....[3]....
        /*0bdc*/ 	.word	0xffffffff


	//   ....[4]....
        /*0be0*/ 	.word	0xffffffff


	//   ....[5]....
        /*0be4*/ 	.word	0xffffffff


	//   ....[6]....
        /*0be8*/ 	.word	0xffffffff


	//   ....[7]....
        /*0bec*/ 	.word	0xffffffff


	//   ....[8]....
        /*0bf0*/ 	.word	0xffffffff


	//   ....[9]....
        /*0bf4*/ 	.word	0xffffffff


	//   ....[10]....
        /*0bf8*/ 	.word	0xffffffff


	//   ....[11]....
        /*0bfc*/ 	.word	0xffffffff


	//   ....[12]....
        /*0c00*/ 	.word	0xffffffff


	//   ....[13]....
        /*0c04*/ 	.word	0xffffffff


	//   ....[14]....
        /*0c08*/ 	.word	0xffffffff


	//   ....[15]....
        /*0c0c*/ 	.word	0xffffffff


	//   ....[16]....
        /*0c10*/ 	.word	0xffffffff


	//   ....[17]....
        /*0c14*/ 	.word	0xffffffff


	//   ....[18]....
        /*0c18*/ 	.word	0xffffffff


	//   ....[19]....
        /*0c1c*/ 	.word	0xffffffff


	//----- nvinfo : EIATTR_COOP_GROUP_INSTR_OFFSETS
	.align		4
.L_64:
        /*0c20*/ 	.byte	0x04, 0x28
        /*0c22*/ 	.short	(.L_66 - .L_65)


	//   ....[0]....
.L_65:
        /*0c24*/ 	.word	0x00006ea0


	//   ....[1]....
        /*0c28*/ 	.word	0x00006ed0


	//   ....[2]....
        /*0c2c*/ 	.word	0x00006ee0


	//   ....[3]....
        /*0c30*/ 	.word	0x00006ef0


	//   ....[4]....
        /*0c34*/ 	.word	0x00006f40


	//   ....[5]....
        /*0c38*/ 	.word	0x00006f60


	//   ....[6]....
        /*0c3c*/ 	.word	0x00006f70


	//   ....[7]....
        /*0c40*/ 	.word	0x00006f80


	//   ....[8]....
        /*0c44*/ 	.word	0x00007140


	//   ....[9]....
        /*0c48*/ 	.word	0x00007160


	//   ....[10]....
        /*0c4c*/ 	.word	0x000073d0


	//   ....[11]....
        /*0c50*/ 	.word	0x000073e0


	//   ....[12]....
        /*0c54*/ 	.word	0x00007400


	//   ....[13]....
        /*0c58*/ 	.word	0x00007410


	//   ....[14]....
        /*0c5c*/ 	.word	0x00007460


	//   ....[15]....
        /*0c60*/ 	.word	0x00007470


	//   ....[16]....
        /*0c64*/ 	.word	0x00007480


	//   ....[17]....
        /*0c68*/ 	.word	0x00007490


	//   ....[18]....
        /*0c6c*/ 	.word	0x000075b0


	//   ....[19]....
        /*0c70*/ 	.word	0x000075d0


	//----- nvinfo : EIATTR_EXIT_INSTR_OFFSETS
	.align		4
.L_66:
        /*0c74*/ 	.byte	0x04, 0x1c
        /*0c76*/ 	.short	(.L_68 - .L_67)


	//   ....[0]....
.L_67:
        /*0c78*/ 	.word	0x0000d360


	//   ....[1]....
        /*0c7c*/ 	.word	0x0000d390


	//----- nvinfo : EIATTR_REQNTID
	.align		4
.L_68:
        /*0c80*/ 	.byte	0x04, 0x10
        /*0c82*/ 	.short	(.L_70 - .L_69)
.L_69:
        /*0c84*/ 	.word	0x00000080
        /*0c88*/ 	.word	0x00000001
        /*0c8c*/ 	.word	0x00000001


	//----- nvinfo : EIATTR_CBANK_PARAM_SIZE
	.align		4
.L_70:
        /*0c90*/ 	.byte	0x03, 0x19
        /*0c92*/ 	.short	0x0088


	//----- nvinfo : EIATTR_PARAM_CBANK
	.align		4
        /*0c94*/ 	.byte	0x04, 0x0a
        /*0c96*/ 	.short	(.L_72 - .L_71)
	.align		4
.L_71:
        /*0c98*/ 	.word	index@(.nv.constant0.attn_fwd)
        /*0c9c*/ 	.short	0x0210
        /*0c9e*/ 	.short	0x0088


	//----- nvinfo : EIATTR_SW_WAR
	.align		4
.L_72:
        /*0ca0*/ 	.byte	0x04, 0x36
        /*0ca2*/ 	.short	(.L_74 - .L_73)
.L_73:
        /*0ca4*/ 	.word	0x00000008
.L_74:


//--------------------- .nv.callgraph             --------------------------
	.section	.nv.callgraph,"",@"SHT_CUDA_CALLGRAPH"
	.align	4
	.sectionentsize	8
	.align		4
        /*0000*/ 	.word	0x00000000
	.align		4
        /*0004*/ 	.word	0xffffffff
	.align		4
        /*0008*/ 	.word	0x00000000
	.align		4
        /*000c*/ 	.word	0xfffffffe
	.align		4
        /*0010*/ 	.word	0x00000000
	.align		4
        /*0014*/ 	.word	0xfffffffd
	.align		4
        /*0018*/ 	.word	0x00000000
	.align		4
        /*001c*/ 	.word	0xfffffffc


//--------------------- .nv.constant4             --------------------------
	.section	.nv.constant4,"a",@progbits
	.align	8
	.align		8
.nv.constant4:
        /*0000*/ 	.dword	_$_str


//--------------------- .text.attn_fwd            --------------------------
	.section	.text.attn_fwd,"ax",@progbits
	.align	128
        .global         attn_fwd
        .type           attn_fwd,@function
        .size           attn_fwd,(.L_x_3 - attn_fwd)
        .other          attn_fwd,@"STO_CUDA_ENTRY STV_DEFAULT"
attn_fwd:
.text.attn_fwd:
[----:B------:R-:W0:Y:S01]  /*0000*/  LDC R1, c[0x0][0x28] ;  /* 0x00000a00ff017b82 */ /* 0x000e220000000800 */
[----:B------:R-:W1:Y:S07]  /*0010*/  S2R R14, SR_CTAID.X ;  /* 0x00000000000e7919 */ /* 0x000e6e0000002500 */
[----:B------:R-:W2:Y:S01]  /*0020*/  S2UR UR8, SR_CTAID.Y ;  /* 0x00000000000879c3 */ /* 0x000ea20000002600 */
[----:B------:R-:W-:Y:S01]  /*0030*/  ULDC.64 UR4, c[0x0][0x240] ;  /* 0x0000900000047ab9 */ /* 0x000fe20000000a00 */
[----:B------:R-:W-:Y:S01]  /*0040*/  ULDC.64 UR12, c[0x0][0x208] ;  /* 0x00008200000c7ab9 */ /* 0x000fe20000000a00 */
[----:B------:R-:W3:Y:S01]  /*0050*/  S2R R5, SR_TID.X ;  /* 0x0000000000057919 */ /* 0x000ee20000002100 */
[----:B0-----:R-:W-:-:S04]  /*0060*/  VIADD R1, R1, 0xfffffd78 ;  /* 0xfffffd7801017836 */ /* 0x001fc80000000000 */
[----:B------:R-:W0:Y:S08]  /*0070*/  LDC R7, c[0x0][0x248] ;  /* 0x00009200ff077b82 */ /* 0x000e300000000800 */
[----:B------:R-:W4:Y:S01]  /*0080*/  LDC.64 R10, c[0x0][0x210] ;  /* 0x00008400ff0a7b82 */ /* 0x000f220000000a00 */
[----:B--2---:R-:W-:Y:S01]  /*0090*/  UIMAD UR4, UR8, UR4, URZ ;  /* 0x00000004080472a4 */ /* 0x004fe2000f8e023f */
[----:B-1----:R-:W-:Y:S01]  /*00a0*/  IMAD.SHL.U32 R14, R14, 0x20, RZ ;  /* 0x000000200e0e7824 */ /* 0x002fe200078e00ff */
[----:B---3--:R-:W-:-:S04]  /*00b0*/  SHF.R.U32.HI R6, RZ, 0x5, R5 ;  /* 0x00000005ff067819 */ /* 0x008fc80000011605 */
[----:B------:R-:W-:Y:S02]  /*00c0*/  LOP3.LUT R0, R14, 0x1f, R5, 0xf8, !PT ;  /* 0x0000001f0e007812 */ /* 0x000fe400078ef805 */
[----:B------:R-:W-:-:S03]  /*00d0*/  SGXT.U32 R6, R6, 0x2 ;  /* 0x000000020606781a */ /* 0x000fc60000000000 */
[----:B------:R-:W-:Y:S01]  /*00e0*/  IMAD R3, R0, UR5, RZ ;  /* 0x0000000500037c24 */ /* 0x000fe2000f8e02ff */
[----:B------:R-:W-:Y:S01]  /*00f0*/  USHF.R.S32.HI UR5, URZ, 0x1f, UR4 ;  /* 0x0000001f3f057899 */ /* 0x000fe20008011404 */
[----:B0-----:R-:W-:-:S03]  /*0100*/  IMAD R9, R6, R7, RZ ;  /* 0x0000000706097224 */ /* 0x001fc600078e02ff */
[----:B----4-:R-:W-:Y:S02]  /*0110*/  IADD3 R2, P0, P1, R3, UR4, R10 ;  /* 0x0000000403027c10 */ /* 0x010fe4000f91e00a */
[----:B------:R-:W-:Y:S01]  /*0120*/  SHF.R.S32.HI R0, RZ, 0x1f, R3 ;  /* 0x0000001fff007819 */ /* 0x000fe20000011403 */
[----:B------:R-:W-:-:S03]  /*0130*/  IMAD R3, R7, 0x4, R9 ;  /* 0x0000000407037824 */ /* 0x000fc600078e0209 */
[----:B------:R-:W-:Y:S01]  /*0140*/  IADD3.X R0, R0, UR5, R11, P0, P1 ;  /* 0x0000000500007c10 */ /* 0x000fe200087e240b */
[----:B------:R-:W-:Y:S01]  /*0150*/  IMAD R15, R7, 0x4, R3 ;  /* 0x00000004070f7824 */ /* 0x000fe200078e0203 */
[-C--:B------:R-:W-:Y:S02]  /*0160*/  IADD3 R10, P0, R9, R2.reuse, RZ ;  /* 0x00000002090a7210 */ /* 0x080fe40007f1e0ff */
[----:B------:R-:W-:Y:S02]  /*0170*/  IADD3 R12, P1, R3, R2, RZ ;  /* 0x00000002030c7210 */ /* 0x000fe40007f3e0ff */
[----:B------:R-:W-:Y:S01]  /*0180*/  LEA.HI.X.SX32 R11, R9, R0, 0x1, P0 ;  /* 0x00000000090b7211 */ /* 0x000fe200000f0eff */
[----:B------:R-:W-:Y:S01]  /*0190*/  IMAD R9, R7, 0x4, R15 ;  /* 0x0000000407097824 */ /* 0x000fe200078e020f */
[----:B------:R-:W-:Y:S02]  /*01a0*/  IADD3 R16, P0, R15, R2, RZ ;  /* 0x000000020f107210 */ /* 0x000fe40007f1e0ff */
[----:B------:R-:W-:-:S02]  /*01b0*/  LEA.HI.X.SX32 R13, R3, R0, 0x1, P1 ;  /* 0x00000000030d7211 */ /* 0x000fc400008f0eff */
[----:B------:R-:W-:Y:S01]  /*01c0*/  LEA.HI.X.SX32 R17, R15, R0, 0x1, P0 ;  /* 0x000000000f117211 */ /* 0x000fe200000f0eff */
[----:B------:R-:W-:Y:S01]  /*01d0*/  IMAD R15, R7, 0x4, R9 ;  /* 0x00000004070f7824 */ /* 0x000fe200078e0209 */
[C---:B------:R-:W-:Y:S01]  /*01e0*/  IADD3 R18, P0, R9.reuse, R2, RZ ;  /* 0x0000000209127210 */ /* 0x040fe20007f1e0ff */
[----:B------:R0:W2:Y:S03]  /*01f0*/  LDG.E.U8 R4, desc[UR12][R12.64] ;  /* 0x0000000c0c047981 */ /* 0x0000a6000c1e1100 */
[----:B------:R-:W-:Y:S01]  /*0200*/  LEA.HI.X.SX32 R19, R9, R0, 0x1, P0 ;  /* 0x0000000009137211 */ /* 0x000fe200000f0eff */
[----:B------:R-:W-:Y:S01]  /*0210*/  IMAD R9, R7, 0x4, R15 ;  /* 0x0000000407097824 */ /* 0x000fe200078e020f */
[C---:B------:R-:W-:Y:S01]  /*0220*/  IADD3 R20, P0, R15.reuse, R2, RZ ;  /* 0x000000020f147210 */ /* 0x040fe20007f1e0ff */
[----:B------:R1:W3:Y:S03]  /*0230*/  LDG.E.U8 R8, desc[UR12][R16.64] ;  /* 0x0000000c10087981 */ /* 0x0002e6000c1e1100 */
[----:B------:R-:W-:Y:S01]  /*0240*/  LEA.HI.X.SX32 R21, R15, R0, 0x1, P0 ;  /* 0x000000000f157211 */ /* 0x000fe200000f0eff */
[----:B------:R-:W-:Y:S01]  /*0250*/  IMAD R15, R7, 0x4, R9 ;  /* 0x00000004070f7824 */ /* 0x000fe200078e0209 */
[----:B------:R-:W-:Y:S01]  /*0260*/  IADD3 R22, P0, R9, R2, RZ ;  /* 0x0000000209167210 */ /* 0x000fe20007f1e0ff */
[----:B------:R-:W2:Y:S02]  /*0270*/  LDG.E.U8 R3, desc[UR12][R10.64] ;  /* 0x0000000c0a037981 */ /* 0x000ea4000c1e1100 */
[----:B------:R-:W-:Y:S01]  /*0280*/  IMAD R27, R7, 0x4, R15 ;  /* 0x00000004071b7824 */ /* 0x000fe200078e020f */
[----:B------:R-:W-:-:S02]  /*0290*/  LEA.HI.X.SX32 R23, R9, R0, 0x1, P0 ;  /* 0x0000000009177211 */ /* 0x000fc400000f0eff */
[-C--:B------:R-:W-:Y:S01]  /*02a0*/  IADD3 R24, P1, R15, R2.reuse, RZ ;  /* 0x000000020f187210 */ /* 0x080fe20007f3e0ff */
[----:B0-----:R-:W-:Y:S01]  /*02b0*/  IMAD R13, R7, 0x4, R27 ;  /* 0x00000004070d7824 */ /* 0x001fe200078e021b */
[----:B------:R-:W-:Y:S01]  /*02c0*/  IADD3 R26, P0, R27, R2, RZ ;  /* 0x000000021b1a7210 */ /* 0x000fe20007f1e0ff */
[----:B------:R0:W4:Y:S01]  /*02d0*/  LDG.E.U8 R9, desc[UR12][R20.64] ;  /* 0x0000000c14097981 */ /* 0x000122000c1e1100 */
[-C--:B------:R-:W-:Y:S02]  /*02e0*/  LEA.HI.X.SX32 R25, R15, R0.reuse, 0x1, P1 ;  /* 0x000000000f197211 */ /* 0x080fe400008f0eff */
[----:B------:R-:W-:Y:S01]  /*02f0*/  LEA.HI.X.SX32 R27, R27, R0, 0x1, P0 ;  /* 0x000000001b1b7211 */ /* 0x000fe200000f0eff */
[----:B------:R-:W-:Y:S01]  /*0300*/  IMAD R15, R7, 0x4, R13 ;  /* 0x00000004070f7824 */ /* 0x000fe200078e020d */
[C---:B-1----:R-:W-:Y:S01]  /*0310*/  IADD3 R16, P0, R13.reuse, R2, RZ ;  /* 0x000000020d107210 */ /* 0x042fe20007f1e0ff */
[----:B------:R1:W3:Y:S03]  /*0320*/  LDG.E.U8 R11, desc[UR12][R18.64] ;  /* 0x0000000c120b7981 */ /* 0x0002e6000c1e1100 */
[----:B------:R-:W-:Y:S01]  /*0330*/  LEA.HI.X.SX32 R17, R13, R0, 0x1, P0 ;  /* 0x000000000d117211 */ /* 0x000fe200000f0eff */
[C---:B------:R-:W-:Y:S01]  /*0340*/  IMAD R13, R7.reuse, 0x4, R15 ;  /* 0x00000004070d7824 */ /* 0x040fe200078e020f */
[----:B------:R5:W4:Y:S03]  /*0350*/  LDG.E.U8 R10, desc[UR12][R22.64] ;  /* 0x0000000c160a7981 */ /* 0x000b26000c1e1100 */
[----:B------:R-:W-:Y:S01]  /*0360*/  IMAD R29, R7, 0x4, R13 ;  /* 0x00000004071d7824 */ /* 0x000fe200078e020d */
[-C--:B0-----:R-:W-:Y:S01]  /*0370*/  IADD3 R20, P1, R13, R2.reuse, RZ ;  /* 0x000000020d147210 */ /* 0x081fe20007f3e0ff */
[----:B------:R0:W4:Y:S01]  /*0380*/  LDG.E.U8 R12, desc[UR12][R24.64] ;  /* 0x0000000c180c7981 */ /* 0x000122000c1e1100 */
[----:B-1----:R-:W-:-:S02]  /*0390*/  IADD3 R18, P0, R15, R2, RZ ;  /* 0x000000020f127210 */ /* 0x002fc40007f1e0ff */
[-C--:B------:R-:W-:Y:S01]  /*03a0*/  LEA.HI.X.SX32 R21, R13, R0.reuse, 0x1, P1 ;  /* 0x000000000d157211 */ /* 0x080fe200008f0eff */
[----:B------:R-:W-:Y:S01]  /*03b0*/  IMAD R13, R7, 0x4, R29 ;  /* 0x00000004070d7824 */ /* 0x000fe200078e021d */
[----:B------:R-:W-:Y:S01]  /*03c0*/  LEA.HI.X.SX32 R19, R15, R0, 0x1, P0 ;  /* 0x000000000f137211 */ /* 0x000fe200000f0eff */
[----:B------:R-:W4:Y:S01]  /*03d0*/  LDG.E.U8 R31, desc[UR12][R26.64] ;  /* 0x0000000c1a1f7981 */ /* 0x000f22000c1e1100 */
[----:B-----5:R-:W-:Y:S01]  /*03e0*/  IADD3 R22, P0, R29, R2, RZ ;  /* 0x000000021d167210 */ /* 0x020fe20007f1e0ff */
[----:B------:R-:W-:Y:S02]  /*03f0*/  IMAD R15, R7, 0x4, R13 ;  /* 0x00000004070f7824 */ /* 0x000fe400078e020d */
[----:B------:R1:W5:Y:S01]  /*0400*/  LDG.E.U8 R28, desc[UR12][R16.64] ;  /* 0x0000000c101c7981 */ /* 0x000362000c1e1100 */
[----:B------:R-:W-:Y:S02]  /*0410*/  LEA.HI.X.SX32 R23, R29, R0, 0x1, P0 ;  /* 0x000000001d177211 */ /* 0x000fe400000f0eff */
[C---:B0-----:R-:W-:Y:S01]  /*0420*/  IADD3 R24, P0, R13.reuse, R2, RZ ;  /* 0x000000020d187210 */ /* 0x041fe20007f1e0ff */
[----:B------:R0:W5:Y:S03]  /*0430*/  LDG.E.U8 R33, desc[UR12][R18.64] ;  /* 0x0000000c12217981 */ /* 0x000166000c1e1100 */
[----:B------:R-:W-:Y:S01]  /*0440*/  LEA.HI.X.SX32 R25, R13, R0, 0x1, P0 ;  /* 0x000000000d197211 */ /* 0x000fe200000f0eff */
[----:B------:R-:W-:Y:S01]  /*0450*/  IMAD R13, R7, 0x4, R15 ;  /* 0x00000004070d7824 */ /* 0x000fe200078e020f */
[----:B------:R0:W5:Y:S01]  /*0460*/  LDG.E.U8 R30, desc[UR12][R20.64] ;  /* 0x0000000c141e7981 */ /* 0x000162000c1e1100 */
[----:B-1----:R-:W-:-:S02]  /*0470*/  IADD3 R16, P0, R15, R2, RZ ;  /* 0x000000020f107210 */ /* 0x002fc40007f1e0ff */
[----:B------:R-:W-:Y:S01]  /*0480*/  IMAD R29, R7, 0x4, R13 ;  /* 0x00000004071d7824 */ /* 0x000fe200078e020d */
[----:B------:R-:W-:Y:S01]  /*0490*/  IADD3 R26, P1, R13, R2, RZ ;  /* 0x000000020d1a7210 */ /* 0x000fe20007f3e0ff */
[----:B------:R1:W5:Y:S01]  /*04a0*/  LDG.E.U8 R35, desc[UR12][R22.64] ;  /* 0x0000000c16237981 */ /* 0x000362000c1e1100 */
[-C--:B------:R-:W-:Y:S02]  /*04b0*/  LEA.HI.X.SX32 R17, R15, R0.reuse, 0x1, P0 ;  /* 0x000000000f117211 */ /* 0x080fe400000f0eff */
[----:B------:R-:W-:Y:S01]  /*04c0*/  LEA.HI.X.SX32 R27, R13, R0, 0x1, P1 ;  /* 0x000000000d1b7211 */ /* 0x000fe200008f0eff */
[----:B------:R-:W-:Y:S01]  /*04d0*/  IMAD R13, R7, 0x4, R29 ;  /* 0x00000004070d7824 */ /* 0x000fe200078e021d */
[C---:B0-----:R-:W-:Y:S01]  /*04e0*/  IADD3 R18, P0, R29.reuse, R2, RZ ;  /* 0x000000021d127210 */ /* 0x041fe20007f1e0ff */
[----:B------:R0:W5:Y:S03]  /*04f0*/  LDG.E.U8 R32, desc[UR12][R24.64] ;  /* 0x0000000c18207981 */ /* 0x000166000c1e1100 */
[----:B------:R-:W-:Y:S01]  /*0500*/  LEA.HI.X.SX32 R19, R29, R0, 0x1, P0 ;  /* 0x000000001d137211 */ /* 0x000fe200000f0eff */
[----:B------:R-:W-:Y:S01]  /*0510*/  IMAD R15, R7, 0x4, R13 ;  /* 0x00000004070f7824 */ /* 0x000fe200078e020d */
[C---:B------:R-:W-:Y:S01]  /*0520*/  IADD3 R20, P0, R13.reuse, R2, RZ ;  /* 0x000000020d147210 */ /* 0x040fe20007f1e0ff */
[----:B------:R0:W5:Y:S03]  /*0530*/  LDG.E.U8 R37, desc[UR12][R16.64] ;  /* 0x0000000c10257981 */ /* 0x000166000c1e1100 */
[----:B------:R-:W-:Y:S01]  /*0540*/  LEA.HI.X.SX32 R21, R13, R0, 0x1, P0 ;  /* 0x000000000d157211 */ /* 0x000fe200000f0eff */
[----:B------:R-:W-:Y:S01]  /*0550*/  IMAD R13, R7, 0x4, R15 ;  /* 0x00000004070d7824 */ /* 0x000fe200078e020f */
[-C--:B-1----:R-:W-:Y:S01]  /*0560*/  IADD3 R22, P0, R15, R2.reuse, RZ ;  /* 0x000000020f167210 */ /* 0x082fe20007f1e0ff */
[----:B------:R1:W5:Y:S02]  /*0570*/  LDG.E.U8 R39, desc[UR12][R18.64] ;  /* 0x0000000c12277981 */ /* 0x000364000c1e1100 */
[----:B------:R-:W-:Y:S01]  /*0580*/  IMAD R29, R7, 0x4, R13 ;  /* 0x00000004071d7824 */ /* 0x000fe200078e020d */
[----:B0-----:R-:W-:Y:S01]  /*0590*/  IADD3 R24, P1, R13, R2, RZ ;  /* 0x000000020d187210 */ /* 0x001fe20007f3e0ff */
[----:B------:R-:W5:Y:S01]  /*05a0*/  LDG.E.U8 R34, desc[UR12][R26.64] ;  /* 0x0000000c1a227981 */ /* 0x000f62000c1e1100 */
[----:B------:R-:W-:-:S02]  /*05b0*/  LEA.HI.X.SX32 R23, R15, R0, 0x1, P0 ;  /* 0x000000000f177211 */ /* 0x000fc400000f0eff */
[----:B------:R-:W-:Y:S01]  /*05c0*/  LEA.HI.X.SX32 R25, R13, R0, 0x1, P1 ;  /* 0x000000000d197211 */ /* 0x000fe200008f0eff */
[----:B------:R-:W-:Y:S01]  /*05d0*/  IMAD R13, R7, 0x4, R29 ;  /* 0x00000004070d7824 */ /* 0x000fe200078e021d */
[C---:B------:R-:W-:Y:S01]  /*05e0*/  IADD3 R16, P0, R29.reuse, R2, RZ ;  /* 0x000000021d107210 */ /* 0x040fe20007f1e0ff */
[----:B------:R0:W5:Y:S03]  /*05f0*/  LDG.E.U8 R36, desc[UR12][R20.64] ;  /* 0x0000000c14247981 */ /* 0x000166000c1e1100 */
[----:B------:R-:W-:Y:S01]  /*0600*/  LEA.HI.X.SX32 R17, R29, R0, 0x1, P0 ;  /* 0x000000001d117211 */ /* 0x000fe200000f0eff */
[----:B------:R-:W-:Y:S01]  /*0610*/  IMAD R15, R7, 0x4, R13 ;  /* 0x00000004070f7824 */ /* 0x000fe200078e020d */
[C---:B-1----:R-:W-:Y:S01]  /*0620*/  IADD3 R18, P0, R13.reuse, R2, RZ ;  /* 0x000000020d127210 */ /* 0x042fe20007f1e0ff */
[----:B------:R1:W5:Y:S03]  /*0630*/  LDG.E.U8 R41, desc[UR12][R22.64] ;  /* 0x0000000c16297981 */ /* 0x000366000c1e1100 */
[----:B------:R-:W-:Y:S01]  /*0640*/  LEA.HI.X.SX32 R19, R13, R0, 0x1, P0 ;  /* 0x000000000d137211 */ /* 0x000fe200000f0eff */
[----:B------:R-:W-:Y:S01]  /*0650*/  IMAD R13, R7, 0x4, R15 ;  /* 0x00000004070d7824 */ /* 0x000fe200078e020f */
[-C--:B0-----:R-:W-:Y:S01]  /*0660*/  IADD3 R20, P0, R15, R2.reuse, RZ ;  /* 0x000000020f147210 */ /* 0x081fe20007f1e0ff */
[----:B------:R0:W5:Y:S02]  /*0670*/  LDG.E.U8 R43, desc[UR12][R16.64] ;  /* 0x0000000c102b7981 */ /* 0x000164000c1e1100 */
[----:B------:R-:W-:Y:S01]  /*0680*/  IMAD R29, R7, 0x4, R13 ;  /* 0x00000004071d7824 */ /* 0x000fe200078e020d */
[----:B------:R-:W-:Y:S01]  /*0690*/  IADD3 R26, P1, R13, R2, RZ ;  /* 0x000000020d1a7210 */ /* 0x000fe20007f3e0ff */
[----:B------:R-:W5:Y:S01]  /*06a0*/  LDG.E.U8 R38, desc[UR12][R24.64] ;  /* 0x0000000c18267981 */ /* 0x000f62000c1e1100 */
[----:B------:R-:W-:-:S02]  /*06b0*/  LEA.HI.X.SX32 R21, R15, R0, 0x1, P0 ;  /* 0x000000000f157211 */ /* 0x000fc400000f0eff */
[----:B------:R-:W-:Y:S01]  /*06c0*/  LEA.HI.X.SX32 R27, R13, R0, 0x1, P1 ;  /* 0x000000000d1b7211 */ /* 0x000fe200008f0eff */
[----:B------:R-:W-:Y:S01]  /*06d0*/  IMAD R13, R7, 0x4, R29 ;  /* 0x00000004070d7824 */ /* 0x000fe200078e021d */
[C---:B-1----:R-:W-:Y:S01]  /*06e0*/  IADD3 R22, P0, R29.reuse, R2, RZ ;  /* 0x000000021d167210 */ /* 0x042fe20007f1e0ff */
[----:B------:R1:W5:Y:S03]  /*06f0*/  LDG.E.U8 R40, desc[UR12][R18.64] ;  /* 0x0000000c12287981 */ /* 0x000366000c1e1100 */
[----:B------:R-:W-:Y:S01]  /*0700*/  LEA.HI.X.SX32 R23, R29, R0, 0x1, P0 ;  /* 0x000000001d177211 */ /* 0x000fe200000f0eff */
[----:B------:R-:W-:Y:S01]  /*0710*/  IMAD R15, R7, 0x4, R13 ;  /* 0x00000004070f7824 */ /* 0x000fe200078e020d */
[C---:B0-----:R-:W-:Y:S01]  /*0720*/  IADD3 R16, P0, R13.reuse, R2, RZ ;  /* 0x000000020d107210 */ /* 0x041fe20007f1e0ff */
[----:B------:R0:W5:Y:S03]  /*0730*/  LDG.E.U8 R45, desc[UR12][R20.64] ;  /* 0x0000000c142d7981 */ /* 0x000166000c1e1100 */
[----:B------:R-:W-:Y:S01]  /*0740*/  LEA.HI.X.SX32 R17, R13, R0, 0x1, P0 ;  /* 0x000000000d117211 */ /* 0x000fe200000f0eff */
[----:B------:R-:W-:Y:S01]  /*0750*/  IMAD R13, R7, 0x4, R15 ;  /* 0x00000004070d7824 */ /* 0x000fe200078e020f */
[-C--:B-1----:R-:W-:Y:S01]  /*0760*/  IADD3 R18, P0, R15, R2.reuse, RZ ;  /* 0x000000020f127210 */ /* 0x082fe20007f1e0ff */
[----:B------:R1:W5:Y:S02]  /*0770*/  LDG.E.U8 R47, desc[UR12][R22.64] ;  /* 0x0000000c162f7981 */ /* 0x000364000c1e1100 */
[----:B------:R-:W-:Y:S01]  /*0780*/  IMAD R29, R7, 0x4, R13 ;  /* 0x00000004071d7824 */ /* 0x000fe200078e020d */
[----:B------:R-:W-:Y:S01]  /*0790*/  IADD3 R24, P1, R13, R2, RZ ;  /* 0x000000020d187210 */ /* 0x000fe20007f3e0ff */
[----:B------:R-:W5:Y:S01]  /*07a0*/  LDG.E.U8 R42, desc[UR12][R26.64] ;  /* 0x0000000c1a2a7981 */ /* 0x000f62000c1e1100 */
[----:B------:R-:W-:-:S02]  /*07b0*/  LEA.HI.X.SX32 R19, R15, R0, 0x1, P0 ;  /* 0x000000000f137211 */ /* 0x000fc400000f0eff */
[----:B------:R-:W-:Y:S01]  /*07c0*/  LEA.HI.X.SX32 R25, R13, R0, 0x1, P1 ;  /* 0x000000000d197211 */ /* 0x000fe200008f0eff */
[----:B------:R-:W-:Y:S01]  /*07d0*/  IMAD R13, R7, 0x4, R29 ;  /* 0x00000004070d7824 */ /* 0x000fe200078e021d */
[C---:B0-----:R-:W-:Y:S01]  /*07e0*/  IADD3 R20, P0, R29.reuse, R2, RZ ;  /* 0x000000021d147210 */ /* 0x041fe20007f1e0ff */
        /* <DEDUP_REMOVED lines=123> */
[----:B------:R2:W5:Y:S01]  /*0fa0*/  LDG.E.U8 R74, desc[UR12][R26.64] ;  /* 0x0000000c1a4a7981 */ /* 0x000562000c1e1100 */
[----:B------:R-:W-:-:S02]  /*0fb0*/  LEA.HI.X.SX32 R19, R15, R0, 0x1, P0 ;  /* 0x000000000f137211 */ /* 0x000fc400000f0eff */
[----:B------:R-:W-:Y:S01]  /*0fc0*/  LEA.HI.X.SX32 R25, R13, R0, 0x1, P1 ;  /* 0x000000000d197211 */ /* 0x000fe200008f0eff */
[----:B------:R-:W-:Y:S01]  /*0fd0*/  IMAD R13, R7, 0x4, R29 ;  /* 0x00000004070d7824 */ /* 0x000fe200078e021d */
[----:B0-----:R-:W-:Y:S01]  /*0fe0*/  IADD3 R20, P0, R29, R2, RZ ;  /* 0x000000021d147210 */ /* 0x001fe20007f1e0ff */
[----:B------:R0:W5:Y:S02]  /*0ff0*/  LDG.E.U8 R76, desc[UR12][R16.64] ;  /* 0x0000000c104c7981 */ /* 0x000164000c1e1100 */
[----:B------:R-:W-:Y:S01]  /*1000*/  IMAD R15, R7, 0x4, R13 ;  /* 0x00000004070f7824 */ /* 0x000fe200078e020d */
[----:B------:R-:W-:Y:S01]  /*1010*/  LEA.HI.X.SX32 R21, R29, R0, 0x1, P0 ;  /* 0x000000001d157211 */ /* 0x000fe200000f0eff */
[----:B------:R3:W5:Y:S01]  /*1020*/  LDG.E.U8 R81, desc[UR12][R18.64] ;  /* 0x0000000c12517981 */ /* 0x000762000c1e1100 */
[----:B-1----:R-:W-:Y:S01]  /*1030*/  IADD3 R22, P0, R13, R2, RZ ;  /* 0x000000020d167210 */ /* 0x002fe20007f1e0ff */
[----:B--2---:R-:W-:Y:S02]  /*1040*/  IMAD R27, R7, 0x4, R15 ;  /* 0x00000004071b7824 */ /* 0x004fe400078e020f */
[----:B------:R-:W2:Y:S01]  /*1050*/  LDG.E.U8 R24, desc[UR12][R24.64] ;  /* 0x0000000c18187981 */ /* 0x000ea2000c1e1100 */
[----:B------:R-:W-:Y:S01]  /*1060*/  LEA.HI.X.SX32 R23, R13, R0, 0x1, P0 ;  /* 0x000000000d177211 */ /* 0x000fe200000f0eff */
[----:B------:R-:W-:Y:S01]  /*1070*/  IMAD R7, R7, 0x4, R27 ;  /* 0x0000000407077824 */ /* 0x000fe200078e021b */
[-C--:B0-----:R-:W-:Y:S01]  /*1080*/  IADD3 R16, P0, R15, R2.reuse, RZ ;  /* 0x000000020f107210 */ /* 0x081fe20007f1e0ff */
[----:B------:R-:W2:Y:S01]  /*1090*/  LDG.E.U8 R21, desc[UR12][R20.64] ;  /* 0x0000000c14157981 */ /* 0x000ea2000c1e1100 */
[----:B------:R-:W-:-:S02]  /*10a0*/  IADD3 R26, P1, R27, R2, RZ ;  /* 0x000000021b1a7210 */ /* 0x000fc40007f3e0ff */
[----:B------:R-:W-:Y:S01]  /*10b0*/  LEA.HI.X.SX32 R17, R15, R0, 0x1, P0 ;  /* 0x000000000f117211 */ /* 0x000fe200000f0eff */
[----:B------:R-:W2:Y:S01]  /*10c0*/  LDG.E.U8 R22, desc[UR12][R22.64] ;  /* 0x0000000c16167981 */ /* 0x000ea2000c1e1100 */
[----:B---3--:R-:W-:Y:S02]  /*10d0*/  IADD3 R18, P0, R7, R2, RZ ;  /* 0x0000000207127210 */ /* 0x008fe40007f1e0ff */
[-C--:B------:R-:W-:Y:S02]  /*10e0*/  LEA.HI.X.SX32 R27, R27, R0.reuse, 0x1, P1 ;  /* 0x000000001b1b7211 */ /* 0x080fe400008f0eff */
[----:B------:R-:W-:Y:S01]  /*10f0*/  LEA.HI.X.SX32 R19, R7, R0, 0x1, P0 ;  /* 0x0000000007137211 */ /* 0x000fe200000f0eff */
[----:B------:R-:W3:Y:S04]  /*1100*/  LDG.E.U8 R17, desc[UR12][R16.64] ;  /* 0x0000000c10117981 */ /* 0x000ee8000c1e1100 */
[----:B------:R-:W3:Y:S04]  /*1110*/  LDG.E.U8 R26, desc[UR12][R26.64] ;  /* 0x0000000c1a1a7981 */ /* 0x000ee8000c1e1100 */
[----:B------:R-:W3:Y:S01]  /*1120*/  LDG.E.U8 R19, desc[UR12][R18.64] ;  /* 0x0000000c12137981 */ /* 0x000ee2000c1e1100 */
[----:B------:R-:W0:Y:S01]  /*1130*/  S2UR UR4, SR_CgaCtaId ;  /* 0x00000000000479c3 */ /* 0x000e220000008800 */
[----:B------:R-:W-:Y:S01]  /*1140*/  SHF.R.S32.HI R2, RZ, 0x6, R5 ;  /* 0x00000006ff027819 */ /* 0x000fe20000011405 */
[----:B------:R-:W-:-:S03]  /*1150*/  UMOV UR9, 0x400 ;  /* 0x0000040000097882 */ /* 0x000fc60000000000 */
[----:B------:R-:W-:Y:S01]  /*1160*/  SGXT R2, R2, 0x1 ;  /* 0x000000010202781a */ /* 0x000fe20000000200 */
[----:B------:R-:W-:Y:S02]  /*1170*/  IMAD R3, R4, 0x100, R3 ;  /* 0x0000010004037824 */ /* 0x000fe400078e0203 */
[----:B------:R-:W-:Y:S01]  /*1180*/  IMAD.SHL.U32 R0, R5, 0x2, RZ ;  /* 0x0000000205007824 */ /* 0x000fe200078e00ff */
[----:B------:R-:W-:Y:S01]  /*1190*/  LOP3.LUT R7, R2, 0x90, RZ, 0xc0, !PT ;  /* 0x0000009002077812 */ /* 0x000fe200078ec0ff */
[----:B------:R-:W-:Y:S02]  /*11a0*/  IMAD R8, R11, 0x100, R8 ;  /* 0x000001000b087824 */ /* 0x000fe400078e0208 */
[----:B----4-:R-:W-:Y:S02]  /*11b0*/  IMAD R9, R10, 0x100, R9 ;  /* 0x000001000a097824 */ /* 0x010fe400078e0209 */
[----:B------:R-:W-:Y:S02]  /*11c0*/  IMAD R12, R31, 0x100, R12 ;  /* 0x000001001f0c7824 */ /* 0x000fe400078e020c */
[----:B-----5:R-:W-:Y:S01]  /*11d0*/  IMAD R28, R33, 0x100, R28 ;  /* 0x00000100211c7824 */ /* 0x020fe200078e021c */
[----:B------:R-:W-:-:S02]  /*11e0*/  F2FP.F16.E4M3.UNPACK_B R3, R3 ;  /* 0x00000003ff03723e */ /* 0x000fc400020006ff */
[----:B------:R-:W-:Y:S01]  /*11f0*/  LOP3.LUT R0, R7, 0x7e, R0, 0x78, !PT ;  /* 0x0000007e07007812 */ /* 0x000fe200078e7800 */
[----:B------:R-:W-:Y:S01]  /*1200*/  IMAD R30, R35, 0x100, R30 ;  /* 0x00000100231e7824 */ /* 0x000fe200078e021e */
[----:B0-----:R-:W-:Y:S01]  /*1210*/  ULEA UR9, UR4, UR9, 0x18 ;  /* 0x0000000904097291 */ /* 0x001fe2000f8ec03f */
[----:B------:R-:W-:Y:S02]  /*1220*/  F2FP.F16.E4M3.UNPACK_B R8, R8 ;  /* 0x00000008ff08723e */ /* 0x000fe400020006ff */
[----:B------:R-:W-:Y:S02]  /*1230*/  F2FP.F16.E4M3.UNPACK_B R9, R9 ;  /* 0x00000009ff09723e */ /* 0x000fe400020006ff */
[----:B------:R-:W-:Y:S01]  /*1240*/  F2FP.F16.E4M3.UNPACK_B R12, R12 ;  /* 0x0000000cff0c723e */ /* 0x000fe200020006ff */
[----:B------:R-:W-:Y:S01]  /*1250*/  IMAD R32, R37, 0x100, R32 ;  /* 0x0000010025207824 */ /* 0x000fe200078e0220 */
[----:B------:R-:W-:Y:S02]  /*1260*/  F2FP.F16.E4M3.UNPACK_B R28, R28 ;  /* 0x0000001cff1c723e */ /* 0x000fe400020006ff */
[----:B------:R-:W-:-:S02]  /*1270*/  F2FP.F16.E4M3.UNPACK_B R30, R30 ;  /* 0x0000001eff1e723e */ /* 0x000fc400020006ff */
[----:B------:R-:W-:Y:S01]  /*1280*/  F2FP.F16.E4M3.UNPACK_B R32, R32 ;  /* 0x00000020ff20723e */ /* 0x000fe200020006ff */
[----:B------:R0:W-:Y:S01]  /*1290*/  STS.U16 [R0+UR9], R3 ;  /* 0x0000000300007988 */ /* 0x0001e20008000409 */
[----:B------:R-:W-:Y:S01]  /*12a0*/  IMAD R34, R39, 0x100, R34 ;  /* 0x0000010027227824 */ /* 0x000fe200078e0222 */
[----:B------:R-:W-:Y:S02]  /*12b0*/  PRMT R2, R3, 0x7632, R2 ;  /* 0x0000763203027816 */ /* 0x000fe40000000002 */
[----:B------:R1:W-:Y:S01]  /*12c0*/  STS.U16 [R0+UR9+0x200], R8 ;  /* 0x0002000800007988 */ /* 0x0003e20008000409 */
[----:B------:R-:W-:Y:S01]  /*12d0*/  PRMT R4, R9, 0x7632, R4 ;  /* 0x0000763209047816 */ /* 0x000fe20000000004 */
[----:B------:R-:W-:Y:S01]  /*12e0*/  VIADD R80, R14, 0x20 ;  /* 0x000000200e507836 */ /* 0x000fe20000000000 */
[----:B------:R-:W-:Y:S01]  /*12f0*/  F2FP.F16.E4M3.UNPACK_B R34, R34 ;  /* 0x00000022ff22723e */ /* 0x000fe200020006ff */
[----:B------:R4:W-:Y:S01]  /*1300*/  STS.U16 [R0+UR9+0x400], R9 ;  /* 0x0004000900007988 */ /* 0x0009e20008000409 */
[----:B0-----:R-:W-:Y:S01]  /*1310*/  PRMT R3, R8, 0x7632, R3 ;  /* 0x0000763208037816 */ /* 0x001fe20000000003 */
[----:B------:R-:W-:-:S02]  /*1320*/  IMAD R36, R41, 0x100, R36 ;  /* 0x0000010029247824 */ /* 0x000fc400078e0224 */
[----:B------:R0:W-:Y:S01]  /*1330*/  STS.U16 [R0+UR9+0x600], R12 ;  /* 0x0006000c00007988 */ /* 0x0001e20008000409 */
[----:B------:R-:W-:Y:S02]  /*1340*/  PRMT R7, R12, 0x7632, R7 ;  /* 0x000076320c077816 */ /* 0x000fe40000000007 */
[----:B------:R-:W-:Y:S01]  /*1350*/  LOP3.LUT R11, R0, 0x20, RZ, 0x3c, !PT ;  /* 0x00000020000b7812 */ /* 0x000fe200078e3cff */
[----:B------:R-:W-:Y:S01]  /*1360*/  IMAD R38, R43, 0x100, R38 ;  /* 0x000001002b267824 */ /* 0x000fe200078e0226 */
[----:B------:R-:W-:Y:S02]  /*1370*/  F2FP.F16.E4M3.UNPACK_B R36, R36 ;  /* 0x00000024ff24723e */ /* 0x000fe400020006ff */
[----:B-1----:R-:W-:Y:S01]  /*1380*/  PRMT R8, R28, 0x7632, R8 ;  /* 0x000076321c087816 */ /* 0x002fe20000000008 */
[----:B------:R-:W-:Y:S01]  /*1390*/  IMAD R40, R45, 0x100, R40 ;  /* 0x000001002d287824 */ /* 0x000fe200078e0228 */
[----:B------:R-:W-:-:S04]  /*13a0*/  F2FP.F16.E4M3.UNPACK_B R38, R38 ;  /* 0x00000026ff26723e */ /* 0x000fc800020006ff */
[----:B------:R-:W-:Y:S01]  /*13b0*/  F2FP.F16.E4M3.UNPACK_B R40, R40 ;  /* 0x00000028ff28723e */ /* 0x000fe200020006ff */
[----:B------:R-:W-:Y:S01]  /*13c0*/  IMAD R42, R47, 0x100, R42 ;  /* 0x000001002f2a7824 */ /* 0x000fe200078e022a */
[----:B----4-:R-:W-:-:S04]  /*13d0*/  PRMT R9, R30, 0x7632, R9 ;  /* 0x000076321e097816 */ /* 0x010fc80000000009 */
[----:B------:R-:W-:Y:S01]  /*13e0*/  F2FP.F16.E4M3.UNPACK_B R42, R42 ;  /* 0x0000002aff2a723e */ /* 0x000fe200020006ff */
[----:B------:R-:W-:Y:S01]  /*13f0*/  IMAD R44, R49, 0x100, R44 ;  /* 0x00000100312c7824 */ /* 0x000fe200078e022c */
[----:B------:R-:W-:Y:S02]  /*1400*/  PRMT R10, R32, 0x7632, R10 ;  /* 0x00007632200a7816 */ /* 0x000fe4000000000a */
[----:B0-----:R-:W-:Y:S02]  /*1410*/  PRMT R12, R40, 0x7632, R12 ;  /* 0x00007632280c7816 */ /* 0x001fe4000000000c */
[----:B------:R-:W-:Y:S01]  /*1420*/  F2FP.F16.E4M3.UNPACK_B R44, R44 ;  /* 0x0000002cff2c723e */ /* 0x000fe200020006ff */
[----:B------:R-:W-:Y:S01]  /*1430*/  IMAD R46, R51, 0x100, R46 ;  /* 0x00000100332e7824 */ /* 0x000fe200078e022e */
[----:B------:R-:W-:-:S04]  /*1440*/  PRMT R13, R42, 0x7632, R13 ;  /* 0x000076322a0d7816 */ /* 0x000fc8000000000d */
[----:B------:R-:W-:Y:S01]  /*1450*/  F2FP.F16.E4M3.UNPACK_B R46, R46 ;  /* 0x0000002eff2e723e */ /* 0x000fe200020006ff */
[----:B------:R-:W-:-:S05]  /*1460*/  IMAD R48, R53, 0x100, R48 ;  /* 0x0000010035307824 */ /* 0x000fca00078e0230 */
        /* <DEDUP_REMOVED lines=27> */
[----:B------:R-:W-:Y:S02]  /*1620*/  IMAD R76, R81, 0x100, R76 ;  /* 0x00000100514c7824 */ /* 0x000fe400078e024c */
[----:B--2---:R-:W-:-:S03]  /*1630*/  IMAD R21, R21, 0x100, R24 ;  /* 0x0000010015157824 */ /* 0x004fc600078e0218 */
[----:B------:R-:W-:Y:S02]  /*1640*/  F2FP.F16.E4M3.UNPACK_B R76, R76 ;  /* 0x0000004cff4c723e */ /* 0x000fe400020006ff */
[----:B------:R-:W-:Y:S01]  /*1650*/  F2FP.F16.E4M3.UNPACK_B R21, R21 ;  /* 0x00000015ff15723e */ /* 0x000fe200020006ff */
[----:B---3--:R-:W-:Y:S02]  /*1660*/  IMAD R17, R17, 0x100, R22 ;  /* 0x0000010011117824 */ /* 0x008fe400078e0216 */
[----:B------:R-:W-:-:S03]  /*1670*/  IMAD R19, R19, 0x100, R26 ;  /* 0x0000010013137824 */ /* 0x000fc600078e021a */
[----:B------:R-:W-:Y:S02]  /*1680*/  F2FP.F16.E4M3.UNPACK_B R17, R17 ;  /* 0x00000011ff11723e */ /* 0x000fe400020006ff */
[----:B------:R-:W-:Y:S01]  /*1690*/  F2FP.F16.E4M3.UNPACK_B R19, R19 ;  /* 0x00000013ff13723e */ /* 0x000fe200020006ff */
[----:B------:R-:W-:Y:S01]  /*16a0*/  STS.U16 [R0+UR9+0x800], R28 ;  /* 0x0008001c00007988 */ /* 0x000fe20008000409 */
[----:B------:R-:W-:-:S03]  /*16b0*/  ISETP.GE.AND P0, PT, R80, 0x1, PT ;  /* 0x000000015000780c */ /* 0x000fc60003f06270 */
[----:B------:R-:W-:Y:S04]  /*16c0*/  STS.U16 [R0+UR9+0xa00], R30 ;  /* 0x000a001e00007988 */ /* 0x000fe80008000409 */
        /* <DEDUP_REMOVED lines=25> */
[----:B------:R0:W-:Y:S04]  /*1860*/  STS.U16 [R0+UR9+0x3e00], R19 ;  /* 0x003e001300007988 */ /* 0x0001e80008000409 */
[----:B------:R1:W-:Y:S04]  /*1870*/  STS.U16 [R11+UR9+0x100], R2 ;  /* 0x000100020b007988 */ /* 0x0003e80008000409 */
[----:B------:R2:W-:Y:S01]  /*1880*/  STS.U16 [R11+UR9+0x300], R3 ;  /* 0x000300030b007988 */ /* 0x0005e20008000409 */
[----:B0-----:R-:W-:-:S03]  /*1890*/  PRMT R0, R34, 0x7632, R0 ;  /* 0x0000763222007816 */ /* 0x001fc60000000000 */
[----:B------:R0:W-:Y:S01]  /*18a0*/  STS.U16 [R11+UR9+0x500], R4 ;  /* 0x000500040b007988 */ /* 0x0001e20008000409 */
[----:B-1----:R-:W-:-:S03]  /*18b0*/  PRMT R2, R36, 0x7632, R2 ;  /* 0x0000763224027816 */ /* 0x002fc60000000002 */
[----:B------:R1:W-:Y:S01]  /*18c0*/  STS.U16 [R11+UR9+0x700], R7 ;  /* 0x000700070b007988 */ /* 0x0003e20008000409 */
[----:B--2---:R-:W-:-:S03]  /*18d0*/  PRMT R3, R38, 0x7632, R3 ;  /* 0x0000763226037816 */ /* 0x004fc60000000003 */
        /* <DEDUP_REMOVED lines=9> */
[----:B-1----:R-:W-:Y:S02]  /*1970*/  PRMT R10, R52, 0x7632, R10 ;  /* 0x00007632340a7816 */ /* 0x002fe4000000000a */
[----:B--2---:R-:W-:Y:S02]  /*1980*/  PRMT R12, R60, 0x7632, R12 ;  /* 0x000076323c0c7816 */ /* 0x004fe4000000000c */
[----:B0-----:R-:W-:Y:S01]  /*1990*/  PRMT R13, R62, 0x7632, R13 ;  /* 0x000076323e0d7816 */ /* 0x001fe2000000000d */
[----:B------:R0:W-:Y:S01]  /*19a0*/  STS.U16 [R11+UR9+0xf00], R0 ;  /* 0x000f00000b007988 */ /* 0x0001e20008000409 */
[----:B------:R-:W-:Y:S02]  /*19b0*/  PRMT R16, R17, 0x7632, R16 ;  /* 0x0000763211107816 */ /* 0x000fe40000000010 */
[----:B------:R-:W-:Y:S01]  /*19c0*/  PRMT R15, R21, 0x7632, R15 ;  /* 0x00007632150f7816 */ /* 0x000fe2000000000f */
[----:B------:R1:W-:Y:S01]  /*19d0*/  STS.U16 [R11+UR9+0x1100], R2 ;  /* 0x001100020b007988 */ /* 0x0003e20008000409 */
[----:B------:R-:W-:-:S03]  /*19e0*/  PRMT R17, R19, 0x7632, R17 ;  /* 0x0000763213117816 */ /* 0x000fc60000000011 */
        /* <DEDUP_REMOVED lines=19> */
[----:B------:R-:W-:-:S03]  /*1b20*/  IMAD.MOV.U32 R27, RZ, RZ, 0x3f800000 ;  /* 0x3f800000ff1b7424 */ /* 0x000fc600078e00ff */
[----:B------:R1:W-:Y:S01]  /*1b30*/  STS.U16 [R11+UR9+0x2500], R2 ;  /* 0x002500020b007988 */ /* 0x0003e20008000409 */
[----:B------:R-:W-:-:S03]  /*1b40*/  CS2R R108, SRZ ;  /* 0x00000000006c7805 */ /* 0x000fc6000001ff00 */
[----:B------:R2:W-:Y:S01]  /*1b50*/  STS.U16 [R11+UR9+0x2700], R3 ;  /* 0x002700030b007988 */ /* 0x0005e20008000409 */
[----:B------:R-:W-:-:S03]  /*1b60*/  CS2R R110, SRZ ;  /* 0x00000000006e7805 */ /* 0x000fc6000001ff00 */
[----:B------:R3:W-:Y:S01]  /*1b70*/  STS.U16 [R11+UR9+0x2d00], R4 ;  /* 0x002d00040b007988 */ /* 0x0007e20008000409 */
[----:B0-----:R-:W-:-:S03]  /*1b80*/  IMAD.MOV.U32 R0, RZ, RZ, -0x800000 ;  /* 0xff800000ff007424 */ /* 0x001fc600078e00ff */
[----:B------:R0:W-:Y:S01]  /*1b90*/  STS.U16 [R11+UR9+0x2f00], R7 ;  /* 0x002f00070b007988 */ /* 0x0001e20008000409 */
[----:B-1----:R-:W-:-:S03]  /*1ba0*/  IMAD.MOV.U32 R2, RZ, RZ, -0x800000 ;  /* 0xff800000ff027424 */ /* 0x002fc600078e00ff */
[----:B------:R-:W-:Y:S01]  /*1bb0*/  STS.U16 [R11+UR9+0x3100], R8 ;  /* 0x003100080b007988 */ /* 0x000fe20008000409 */
[----:B--2---:R-:W-:-:S03]  /*1bc0*/  IMAD.MOV.U32 R3, RZ, RZ, -0x800000 ;  /* 0xff800000ff037424 */ /* 0x004fc600078e00ff */
[----:B------:R1:W-:Y:S01]  /*1bd0*/  STS.U16 [R11+UR9+0x3300], R9 ;  /* 0x003300090b007988 */ /* 0x0003e20008000409 */
[----:B---3--:R-:W-:-:S03]  /*1be0*/  IMAD.MOV.U32 R4, RZ, RZ, -0x800000 ;  /* 0xff800000ff047424 */ /* 0x008fc600078e00ff */
[----:B------:R2:W-:Y:S01]  /*1bf0*/  STS.U16 [R11+UR9+0x3500], R10 ;  /* 0x0035000a0b007988 */ /* 0x0005e20008000409 */
[----:B0-----:R-:W-:-:S03]  /*1c00*/  IMAD.MOV.U32 R7, RZ, RZ, 0x3f800000 ;  /* 0x3f800000ff077424 */ /* 0x001fc600078e00ff */
[----:B------:R-:W-:Y:S01]  /*1c10*/  STS.U16 [R11+UR9+0x3700], R12 ;  /* 0x0037000c0b007988 */ /* 0x000fe20008000409 */
[----:B------:R-:W-:-:S03]  /*1c20*/  CS2R R48, SRZ ;  /* 0x0000000000307805 */ /* 0x000fc6000001ff00 */
[----:B------:R-:W-:Y:S01]  /*1c30*/  STS.U16 [R11+UR9+0x3900], R13 ;  /* 0x0039000d0b007988 */ /* 0x000fe20008000409 */
[----:B-1----:R-:W-:-:S03]  /*1c40*/  IMAD.MOV.U32 R9, RZ, RZ, 0x3f800000 ;  /* 0x3f800000ff097424 */ /* 0x002fc600078e00ff */
[----:B------:R0:W-:Y:S01]  /*1c50*/  STS.U16 [R11+UR9+0x3b00], R15 ;  /* 0x003b000f0b007988 */ /* 0x0001e20008000409 */
[----:B--2---:R-:W-:-:S03]  /*1c60*/  IMAD.MOV.U32 R10, RZ, RZ, 0x3f800000 ;  /* 0x3f800000ff0a7424 */ /* 0x004fc600078e00ff */
[----:B------:R-:W-:Y:S01]  /*1c70*/  STS.U16 [R11+UR9+0x3d00], R16 ;  /* 0x003d00100b007988 */ /* 0x000fe20008000409 */
[----:B------:R-:W-:-:S03]  /*1c80*/  CS2R R50, SRZ ;  /* 0x0000000000327805 */ /* 0x000fc6000001ff00 */
[----:B------:R1:W-:Y:S01]  /*1c90*/  STS.U16 [R11+UR9+0x3f00], R17 ;  /* 0x003f00110b007988 */ /* 0x0003e20008000409 */
[----:B------:R-:W-:Y:S02]  /*1ca0*/  CS2R R104, SRZ ;  /* 0x0000000000687805 */ /* 0x000fe4000001ff00 */
[----:B------:R-:W-:Y:S02]  /*1cb0*/  CS2R R106, SRZ ;  /* 0x00000000006a7805 */ /* 0x000fe4000001ff00 */
[----:B------:R-:W-:Y:S02]  /*1cc0*/  CS2R R116, SRZ ;  /* 0x0000000000747805 */ /* 0x000fe4000001ff00 */
[----:B------:R-:W-:Y:S02]  /*1cd0*/  CS2R R118, SRZ ;  /* 0x0000000000767805 */ /* 0x000fe4000001ff00 */
[----:B------:R-:W-:Y:S02]  /*1ce0*/  CS2R R92, SRZ ;  /* 0x00000000005c7805 */ /* 0x000fe4000001ff00 */
[----:B------:R-:W-:-:S02]  /*1cf0*/  CS2R R94, SRZ ;  /* 0x00000000005e7805 */ /* 0x000fc4000001ff00 */
        /* <DEDUP_REMOVED lines=22> */
[C---:B------:R-:W-:Y:S01]  /*1e60*/  LOP3.LUT R19, R5.reuse, 0x7f, RZ, 0xc0, !PT ;  /* 0x0000007f05137812 */ /* 0x040fe200078ec0ff */
[C---:B0-----:R-:W-:Y:S01]  /*1e70*/  IMAD.SHL.U32 R15, R5.reuse, 0x40, RZ ;  /* 0x00000040050f7824 */ /* 0x041fe200078e00ff */
[----:B-1----:R-:W-:-:S02]  /*1e80*/  LOP3.LUT R11, R5, 0x1c, RZ, 0xc0, !PT ;  /* 0x0000001c050b7812 */ /* 0x002fc400078ec0ff */
[----:B------:R-:W-:Y:S01]  /*1e90*/  LOP3.LUT R8, R5, 0x60, RZ, 0xc0, !PT ;  /* 0x0000006005087812 */ /* 0x000fe200078ec0ff */
[----:B------:R-:W-:Y:S06]  /*1ea0*/  @!P0 BRA `(.L_x_0) ;  /* 0x0000007800f88947 */ /* 0x000fec0003800000 */
[C---:B------:R-:W-:Y:S01]  /*1eb0*/  LOP3.LUT R0, R5.reuse, 0x10, RZ, 0xc0, !PT ;  /* 0x0000001005007812 */ /* 0x040fe200078ec0ff */
[----:B------:R-:W0:Y:S01]  /*1ec0*/  LDC R41, c[0x0][0x268] ;  /* 0x00009a00ff297b82 */ /* 0x000e220000000800 */
[----:B------:R-:W-:Y:S01]  /*1ed0*/  SHF.R.S32.HI R16, RZ, 0x1, R5 ;  /* 0x00000001ff107819 */ /* 0x000fe20000011405 */
[----:B------:R-:W-:Y:S01]  /*1ee0*/  ULDC.64 UR4, c[0x0][0x250] ;  /* 0x0000940000047ab9 */ /* 0x000fe20000000a00 */
[----:B------:R-:W-:Y:S01]  /*1ef0*/  LOP3.LUT R2, R5, 0x3, RZ, 0xc0, !PT ;  /* 0x0000000305027812 */ /* 0x000fe200078ec0ff */
[----:B------:R-:W-:Y:S01]  /*1f00*/  UIMAD UR4, UR8, UR4, URZ ;  /* 0x00000004080472a4 */ /* 0x000fe2000f8e023f */
[----:B------:R-:W-:Y:S01]  /*1f10*/  LEA R9, R0, UR9, 0x6 ;  /* 0x0000000900097c11 */ /* 0x000fe2000f8e30ff */
[----:B------:R-:W-:Y:S01]  /*1f20*/  ULDC.64 UR6, c[0x0][0x218] ;  /* 0x0000860000067ab9 */ /* 0x000fe20000000a00 */
[----:B------:R-:W-:Y:S01]  /*1f30*/  LOP3.LUT R15, R15, 0x40, RZ, 0xc0, !PT ;  /* 0x000000400f0f7812 */ /* 0x000fe200078ec0ff */
[----:B------:R-:W1:Y:S01]  /*1f40*/  LDC.64 R38, c[0x0][0x220] ;  /* 0x00008800ff267b82 */ /* 0x000e620000000a00 */
[----:B------:R-:W-:Y:S01]  /*1f50*/  SGXT R16, R16, 0x1 ;  /* 0x000000011010781a */ /* 0x000fe20000000200 */
[----:B------:R-:W-:Y:S01]  /*1f60*/  IMAD R17, R2, 0x20, R9 ;  /* 0x0000002002117824 */ /* 0x000fe200078e0209 */
[----:B------:R-:W-:Y:S01]  /*1f70*/  LEA.HI R3, R11, 0x18, RZ, 0x1e ;  /* 0x000000180b037811 */ /* 0x000fe200078ff0ff */
[----:B------:R-:W-:Y:S01]  /*1f80*/  UIADD3 UR11, UP0, UR4, UR6, URZ ;  /* 0x00000006040b7290 */ /* 0x000fe2000ff1e03f */
[----:B------:R-:W-:Y:S01]  /*1f90*/  LOP3.LUT R16, R15, 0x120, R16, 0xf8, !PT ;  /* 0x000001200f107812 */ /* 0x000fe200078ef810 */
[----:B------:R-:W-:Y:S01]  /*1fa0*/  IMAD R31, R8, 0x8, R17 ;  /* 0x00000008081f7824 */ /* 0x000fe200078e0211 */
[----:B------:R-:W-:Y:S01]  /*1fb0*/  LOP3.LUT R15, R5, 0x4, RZ, 0xc0, !PT ;  /* 0x00000004050f7812 */ /* 0x000fe200078ec0ff */
[C---:B------:R-:W-:Y:S01]  /*1fc0*/  IMAD.IADD R12, R14.reuse, 0x1, R3 ;  /* 0x000000010e0c7824 */ /* 0x040fe200078e0203 */
[C---:B------:R-:W-:Y:S01]  /*1fd0*/  LEA.HI R13, R11.reuse, 0x10, RZ, 0x1e ;  /* 0x000000100b0d7811 */ /* 0x040fe200078ff0ff */
[----:B------:R-:W-:Y:S01]  /*1fe0*/  ULEA.HI.X.SX32 UR10, UR4, UR7, 0x1, UP0 ;  /* 0x00000007040a7291 */ /* 0x000fe200080f0e3f */
[----:B------:R-:W-:Y:S01]  /*1ff0*/  LEA.HI R7, R11, 0x8, RZ, 0x1e ;  /* 0x000000080b077811 */ /* 0x000fe200078ff0ff */
[----:B------:R-:W-:Y:S01]  /*2000*/  IMAD R17, R15, 0x80, R16 ;  /* 0x000000800f117824 */ /* 0x000fe200078e0210 */
[----:B------:R-:W-:Y:S01]  /*2010*/  SHF.R.S32.HI R15, RZ, 0x3, R5 ;  /* 0x00000003ff0f7819 */ /* 0x000fe20000011405 */
[C---:B------:R-:W-:Y:S01]  /*2020*/  IMAD.IADD R13, R14.reuse, 0x1, R13 ;  /* 0x000000010e0d7824 */ /* 0x040fe200078e020d */
[----:B------:R-:W-:Y:S01]  /*2030*/  LEA.HI R11, R11, R14, RZ, 0x1e ;  /* 0x0000000e0b0b7211 */ /* 0x000fe200078ff0ff */
[----:B------:R-:W-:Y:S01]  /*2040*/  IMAD.IADD R14, R14, 0x1, R7 ;  /* 0x000000010e0e7824 */ /* 0x000fe200078e0207 */
[----:B------:R-:W-:Y:S01]  /*2050*/  SGXT R15, R15, 0x1 ;  /* 0x000000010f0f781a */ /* 0x000fe20000000200 */
[----:B------:R-:W-:Y:S01]  /*2060*/  ULDC.64 UR6, c[0x0][0x260] ;  /* 0x0000980000067ab9 */ /* 0x000fe20000000a00 */
[----:B------:R-:W-:Y:S01]  /*2070*/  LOP3.LUT R4, R5, 0x8, RZ, 0xc0, !PT ;  /* 0x0000000805047812 */ /* 0x000fe200078ec0ff */
[----:B0-----:R-:W-:Y:S01]  /*2080*/  IMAD R6, R6, R41, RZ ;  /* 0x0000002906067224 */ /* 0x001fe200078e02ff */
[----:B------:R-:W-:Y:S01]  /*2090*/  LOP3.LUT R16, R15, 0x90, RZ, 0xc0, !PT ;  /* 0x000000900f107812 */ /* 0x000fe200078ec0ff */
[----:B------:R-:W-:Y:S01]  /*20a0*/  UIMAD UR6, UR8, UR6, URZ ;  /* 0x00000006080672a4 */ /* 0x000fe2000f8e023f */
[--C-:B------:R-:W-:Y:S01]  /*20b0*/  SHF.R.S32.HI R7, RZ, 0x2, R5.reuse ;  /* 0x00000002ff077819 */ /* 0x100fe20000011405 */
[----:B------:R-:W-:Y:S01]  /*20c0*/  IMAD.SHL.U32 R10, R4, 0x2, RZ ;  /* 0x00000002040a7824 */ /* 0x000fe200078e00ff */
[----:B------:R-:W-:Y:S01]  /*20d0*/  LOP3.LUT P6, RZ, R5, 0x3, RZ, 0xc0, !PT ;  /* 0x0000000305ff7812 */ /* 0x000fe200078cc0ff */
[----:B------:R-:W-:Y:S01]  /*20e0*/  IMAD R0, R41, 0x4, R6 ;  /* 0x0000000429007824 */ /* 0x000fe200078e0206 */
[----:B------:R-:W-:Y:S01]  /*20f0*/  LOP3.LUT R16, R16, 0x10, R5, 0x78, !PT ;  /* 0x0000001010107812 */ /* 0x000fe200078e7805 */
[----:B------:R-:W-:Y:S01]  /*2100*/  USHF.R.S32.HI UR4, URZ, 0x1f, UR6 ;  /* 0x0000001f3f047899 */ /* 0x000fe20008011406 */
[----:B------:R-:W-:Y:S01]  /*2110*/  LOP3.LUT R5, R5, 0x1f, RZ, 0xc0, !PT ;  /* 0x0000001f05057812 */ /* 0x000fe200078ec0ff */
[----:B------:R-:W-:Y:S01]  /*2120*/  IMAD R2, R41, 0x4, R0 ;  /* 0x0000000429027824 */ /* 0x000fe200078e0200 */
[----:B------:R-:W-:Y:S01]  /*2130*/  SGXT R7, R7, 0x1 ;  /* 0x000000010707781a */ /* 0x000fe20000000200 */
[----:B------:R-:W0:Y:S01]  /*2140*/  LDC R20, c[0x0][0x258] ;  /* 0x00009600ff147b82 */ /* 0x000e220000000800 */
[----:B------:R-:W-:Y:S01]  /*2150*/  USHF.L.U32 UR30, UR5, 0x1, URZ ;  /* 0x00000001051e7899 */ /* 0x000fe2000800063f */
[----:B------:R-:W-:Y:S01]  /*2160*/  IMAD R5, R5, UR7, RZ ;  /* 0x0000000705057c24 */ /* 0x000fe2000f8e02ff */
[----:B------:R-:W-:Y:S01]  /*2170*/  LOP3.LUT R18, R10, 0x90, R7, 0x78, !PT ;  /* 0x000000900a127812 */ /* 0x000fe200078e7807 */
[----:B------:R-:W-:Y:S01]  /*2180*/  IMAD R3, R41, 0x4, R2 ;  /* 0x0000000429037824 */ /* 0x000fe200078e0202 */
[----:B------:R-:W-:Y:S01]  /*2190*/  USHF.R.S32.HI UR52, URZ, 0x1f, UR30 ;  /* 0x0000001f3f347899 */ /* 0x000fe2000801141e */
[----:B------:R-:W-:Y:S01]  /*21a0*/  IMAD.IADD R16, R17, 0x1, R16 ;  /* 0x0000000111107824 */ /* 0x000fe200078e0210 */
[----:B-1----:R-:W-:Y:S01]  /*21b0*/  IADD3 R37, P0, P1, R5, UR6, R38 ;  /* 0x0000000605257c10 */ /* 0x002fe2000f91e026 */
[----:B------:R-:W-:Y:S01]  /*21c0*/  IMAD.IADD R15, R18, 0x1, R31 ;  /* 0x00000001120f7824 */ /* 0x000fe200078e021f */
[----:B------:R-:W-:Y:S01]  /*21d0*/  SHF.R.S32.HI R18, RZ, 0x1f, R5 ;  /* 0x0000001fff127819 */ /* 0x000fe20000011405 */
[C---:B------:R-:W-:Y:S01]  /*21e0*/  IMAD R4, R41.reuse, 0x4, R3 ;  /* 0x0000000429047824 */ /* 0x040fe200078e0203 */
[-C--:B------:R-:W-:Y:S01]  /*21f0*/  IADD3 R35, P2, R6, R37.reuse, RZ ;  /* 0x0000002506237210 */ /* 0x080fe20007f5e0ff */
[----:B------:R-:W-:Y:S01]  /*2200*/  UIMAD UR27, UR5, 0x3, URZ ;  /* 0x00000003051b78a4 */ /* 0x000fe2000f8e023f */
[-C--:B------:R-:W-:Y:S01]  /*2210*/  IADD3 R38, P3, R0, R37.reuse, RZ ;  /* 0x0000002500267210 */ /* 0x080fe20007f7e0ff */
[C---:B------:R-:W-:Y:S01]  /*2220*/  IMAD R7, R41.reuse, 0x4, R4 ;  /* 0x0000000429077824 */ /* 0x040fe200078e0204 */
[----:B------:R-:W-:Y:S01]  /*2230*/  IADD3 R36, P4, R2, R37, RZ ;  /* 0x0000002502247210 */ /* 0x000fe20007f9e0ff */
[----:B------:R-:W-:Y:S01]  /*2240*/  STL [R1+0x88], R35 ;  /* 0x0000882301007387 */ /* 0x000fe20000100800 */
[----:B------:R-:W-:Y:S01]  /*2250*/  IADD3.X R39, R18, UR4, R39, P0, P1 ;  /* 0x0000000412277c10 */ /* 0x000fe200087e2427 */
[C---:B------:R-:W-:Y:S01]  /*2260*/  IMAD R9, R41.reuse, 0x4, R7 ;  /* 0x0000000429097824 */ /* 0x040fe200078e0207 */
[----:B------:R-:W-:Y:S01]  /*2270*/  USHF.R.S32.HI UR51, URZ, 0x1f, UR27 ;  /* 0x0000001f3f337899 */ /* 0x000fe2000801141b */
[----:B------:R1:W-:Y:S01]  /*2280*/  STL [R1+0x90], R38 ;  /* 0x0000902601007387 */ /* 0x0003e20000100800 */
[----:B------:R-:W-:Y:S01]  /*2290*/  USHF.L.U32 UR24, UR5, 0x2, URZ ;  /* 0x0000000205187899 */ /* 0x000fe2000800063f */
[----:B------:R-:W-:Y:S01]  /*22a0*/  IMAD R10, R41, 0x4, R9 ;  /* 0x00000004290a7824 */ /* 0x000fe200078e0209 */
[----:B------:R-:W-:Y:S01]  /*22b0*/  UIMAD UR21, UR5, 0x5, URZ ;  /* 0x00000005051578a4 */ /* 0x000fe2000f8e023f */
[----:B------:R2:W-:Y:S01]  /*22c0*/  STL [R1+0x98], R36 ;  /* 0x0000982401007387 */ /* 0x0005e20000100800 */
[----:B0-----:R-:W-:Y:S01]  /*22d0*/  IMAD R19, R19, R20, RZ ;  /* 0x0000001413137224 */ /* 0x001fe200078e02ff */
[----:B------:R-:W-:Y:S01]  /*22e0*/  USHF.R.S32.HI UR50, URZ, 0x1f, UR24 ;  /* 0x0000001f3f327899 */ /* 0x000fe20008011418 */
[C---:B------:R-:W-:Y:S01]  /*22f0*/  IMAD R21, R41.reuse, 0x4, R10 ;  /* 0x0000000429157824 */ /* 0x040fe200078e020a */
[----:B------:R-:W-:Y:S01]  /*2300*/  USHF.R.S32.HI UR49, URZ, 0x1f, UR21 ;  /* 0x0000001f3f317899 */ /* 0x000fe20008011415 */
[----:B------:R-:W-:Y:S01]  /*2310*/  IMAD R20, R20, 0x80, R19 ;  /* 0x0000008014147824 */ /* 0x000fe200078e0213 */
[-C--:B-1----:R-:W-:Y:S01]  /*2320*/  LEA.HI.X.SX32 R38, R6, R39.reuse, 0x1, P2 ;  /* 0x0000002706267211 */ /* 0x082fe200010f0eff */
[----:B------:R-:W-:Y:S01]  /*2330*/  IMAD R22, R41, 0x4, R21 ;  /* 0x0000000429167824 */ /* 0x000fe200078e0215 */
[-C--:B------:R-:W-:Y:S01]  /*2340*/  LEA.HI.X.SX32 R6, R2, R39.reuse, 0x1, P4 ;  /* 0x0000002702067211 */ /* 0x080fe200020f0eff */
[----:B------:R-:W-:Y:S01]  /*2350*/  UIMAD UR20, UR5, 0x6, URZ ;  /* 0x00000006051478a4 */ /* 0x000fe2000f8e023f */
[----:B--2---:R-:W-:Y:S01]  /*2360*/  LEA.HI.X.SX32 R36, R0, R39, 0x1, P3 ;  /* 0x0000002700247211 */ /* 0x004fe200018f0eff */
[----:B------:R-:W-:Y:S01]  /*2370*/  STL [R1+0x84], R38 ;  /* 0x0000842601007387 */ /* 0x000fe20000100800 */
[----:B------:R-:W-:Y:S01]  /*2380*/  IADD3 R2, P2, R3, R37, RZ ;  /* 0x0000002503027210 */ /* 0x000fe20007f5e0ff */
[----:B------:R-:W-:Y:S01]  /*2390*/  IMAD R8, R41, 0x4, R22 ;  /* 0x0000000429087824 */ /* 0x000fe200078e0216 */
[----:B------:R-:W-:Y:S01]  /*23a0*/  IADD3 R17, P0, R19, UR11, RZ ;  /* 0x0000000b13117c10 */ /* 0x000fe2000ff1e0ff */
[----:B------:R0:W-:Y:S01]  /*23b0*/  STL [R1+0x8c], R36 ;  /* 0x00008c2401007387 */ /* 0x0001e20000100800 */
[----:B------:R-:W-:Y:S01]  /*23c0*/  LEA.HI.X.SX32 R3, R3, R39, 0x1, P2 ;  /* 0x0000002703037211 */ /* 0x000fe200010f0eff */
[----:B------:R-:W-:Y:S01]  /*23d0*/  IMAD R23, R41, 0x4, R8 ;  /* 0x0000000429177824 */ /* 0x000fe200078e0208 */
[C---:B------:R-:W-:Y:S01]  /*23e0*/  IADD3 R18, P1, R20.reuse, UR11, RZ ;  /* 0x0000000b14127c10 */ /* 0x040fe2000ff3e0ff */
[----:B------:R1:W-:Y:S01]  /*23f0*/  STL [R1+0x94], R6 ;  /* 0x0000940601007387 */ /* 0x0003e20000100800 */
[----:B------:R-:W-:Y:S01]  /*2400*/  LEA.HI.X.SX32 R19, R19, UR10, 0x1, P0 ;  /* 0x0000000a13137c11 */ /* 0x000fe200080f0eff */
[----:B------:R-:W-:Y:S01]  /*2410*/  IMAD R24, R41, 0x4, R23 ;  /* 0x0000000429187824 */ /* 0x000fe200078e0217 */
[----:B------:R-:W-:Y:S01]  /*2420*/  LEA.HI.X.SX32 R20, R20, UR10, 0x1, P1 ;  /* 0x0000000a14147c11 */ /* 0x000fe200088f0eff */
[----:B------:R-:W-:Y:S01]  /*2430*/  STL [R1+0xa0], R2 ;  /* 0x0000a00201007387 */ /* 0x000fe20000100800 */
[----:B------:R-:W-:Y:S01]  /*2440*/  IADD3 RZ, P0, R17, UR30, RZ ;  /* 0x0000001e11ff7c10 */ /* 0x000fe2000ff1e0ff */
[C---:B------:R-:W-:Y:S01]  /*2450*/  IMAD R25, R41.reuse, 0x4, R24 ;  /* 0x0000000429197824 */ /* 0x040fe200078e0218 */
[-C--:B0-----:R-:W-:Y:S01]  /*2460*/  IADD3 R36, P3, R4, R37.reuse, RZ ;  /* 0x0000002504247210 */ /* 0x081fe20007f7e0ff */
[----:B------:R-:W-:Y:S01]  /*2470*/  USHF.L.U32 UR18, UR5, 0x3, URZ ;  /* 0x0000000305127899 */ /* 0x000fe2000800063f */
[----:B------:R-:W-:Y:S01]  /*2480*/  IADD3 RZ, P1, R18, UR30, RZ ;  /* 0x0000001e12ff7c10 */ /* 0x000fe2000ff3e0ff */
[----:B------:R-:W-:Y:S01]  /*2490*/  IMAD R26, R41, 0x4, R25 ;  /* 0x00000004291a7824 */ /* 0x000fe200078e0219 */
[----:B-1----:R-:W-:Y:S01]  /*24a0*/  IADD3 R6, P4, R7, R37, RZ ;  /* 0x0000002507067210 */ /* 0x002fe20007f9e0ff */
[----:B------:R-:W-:Y:S01]  /*24b0*/  STL [R1+0xa8], R36 ;  /* 0x0000a82401007387 */ /* 0x000fe20000100800 */
[-C--:B------:R-:W-:Y:S01]  /*24c0*/  LEA.HI.X.SX32 R4, R4, R39.reuse, 0x1, P3 ;  /* 0x0000002704047211 */ /* 0x080fe200018f0eff */
[C---:B------:R-:W-:Y:S01]  /*24d0*/  IMAD R27, R41.reuse, 0x4, R26 ;  /* 0x00000004291b7824 */ /* 0x040fe200078e021a */
[----:B------:R-:W-:Y:S01]  /*24e0*/  USHF.R.S32.HI UR48, URZ, 0x1f, UR20 ;  /* 0x0000001f3f307899 */ /* 0x000fe20008011414 */
[----:B------:R0:W-:Y:S01]  /*24f0*/  STL [R1+0xb0], R6 ;  /* 0x0000b00601007387 */ /* 0x0001e20000100800 */
[----:B------:R-:W-:Y:S01]  /*2500*/  UIMAD UR19, UR5, 0x7, URZ ;  /* 0x00000007051378a4 */ /* 0x000fe2000f8e023f */
[C---:B------:R-:W-:Y:S01]  /*2510*/  IMAD R28, R41.reuse, 0x4, R27 ;  /* 0x00000004291c7824 */ /* 0x040fe200078e021b */
[----:B------:R-:W-:Y:S01]  /*2520*/  UIMAD UR17, UR5, 0x9, URZ ;  /* 0x00000009051178a4 */ /* 0x000fe2000f8e023f */
[----:B------:R-:W-:Y:S01]  /*2530*/  STL [R1+0x9c], R3 ;  /* 0x00009c0301007387 */ /* 0x000fe20000100800 */
[----:B------:R-:W-:Y:S01]  /*2540*/  USHF.R.S32.HI UR60, URZ, 0x1f, UR18 ;  /* 0x0000001f3f3c7899 */ /* 0x000fe20008011412 */
[----:B------:R-:W-:Y:S01]  /*2550*/  IMAD R29, R41, 0x4, R28 ;  /* 0x00000004291d7824 */ /* 0x000fe200078e021c */
[----:B------:R-:W-:Y:S01]  /*2560*/  UIMAD UR38, UR5, 0xb, URZ ;  /* 0x0000000b052678a4 */ /* 0x000fe2000f8e023f */
[----:B------:R1:W-:Y:S01]  /*2570*/  STL [R1+0xa4], R4 ;  /* 0x0000a40401007387 */ /* 0x0003e20000100800 */
[----:B------:R-:W-:Y:S01]  /*2580*/  USHF.R.S32.HI UR47, URZ, 0x1f, UR19 ;  /* 0x0000001f3f2f7899 */ /* 0x000fe20008011413 */
[----:B0-----:R-:W-:Y:S01]  /*2590*/  LEA.HI.X.SX32 R6, R7, R39, 0x1, P4 ;  /* 0x0000002707067211 */ /* 0x001fe200020f0eff */
[----:B------:R-:W-:Y:S01]  /*25a0*/  IMAD R30, R41, 0x4, R29 ;  /* 0x00000004291e7824 */ /* 0x000fe200078e021d */
[-C--:B------:R-:W-:Y:S01]  /*25b0*/  IADD3 R7, P4, R21, R37.reuse, RZ ;  /* 0x0000002515077210 */ /* 0x080fe20007f9e0ff */
[----:B------:R-:W-:Y:S01]  /*25c0*/  USHF.R.S32.HI UR59, URZ, 0x1f, UR17 ;  /* 0x0000001f3f3b7899 */ /* 0x000fe20008011411 */
[----:B------:R-:W-:Y:S01]  /*25d0*/  IMAD.MOV.U32 R46, RZ, RZ, -0x800000 ;  /* 0xff800000ff2e7424 */ /* 0x000fe200078e00ff */
[----:B------:R0:W-:Y:S01]  /*25e0*/  STL [R1+0xac], R6 ;  /* 0x0000ac0601007387 */ /* 0x0001e20000100800 */
[----:B------:R-:W-:Y:S01]  /*25f0*/  IMAD R31, R41, 0x4, R30 ;  /* 0x00000004291f7824 */ /* 0x000fe200078e021e */
[----:B------:R-:W-:Y:S01]  /*2600*/  UIMAD UR41, UR5, 0xc, URZ ;  /* 0x0000000c052978a4 */ /* 0x000fe2000f8e023f */
[-C--:B-1----:R-:W-:Y:S01]  /*2610*/  IADD3 R4, P2, R9, R37.reuse, RZ ;  /* 0x0000002509047210 */ /* 0x082fe20007f5e0ff */
[----:B------:R-:W-:Y:S01]  /*2620*/  USHF.R.S32.HI UR32, URZ, 0x1f, UR5 ;  /* 0x0000001f3f207899 */ /* 0x000fe20008011405 */
[C---:B------:R-:W-:Y:S01]  /*2630*/  IMAD R32, R41.reuse, 0x4, R31 ;  /* 0x0000000429207824 */ /* 0x040fe200078e021f */
[----:B------:R-:W-:Y:S01]  /*2640*/  UIMAD UR34, UR5, 0xa, URZ ;  /* 0x0000000a052278a4 */ /* 0x000fe2000f8e023f */
[----:B------:R-:W-:Y:S01]  /*2650*/  CS2R R108, SRZ ;  /* 0x00000000006c7805 */ /* 0x000fe2000001ff00 */
[----:B------:R-:W-:Y:S01]  /*2660*/  STL [R1+0xb8], R4 ;  /* 0x0000b80401007387 */ /* 0x000fe20000100800 */
[C---:B------:R-:W-:Y:S01]  /*2670*/  IMAD R5, R41.reuse, 0x4, R32 ;  /* 0x0000000429057824 */ /* 0x040fe200078e0220 */
[C---:B0-----:R-:W-:Y:S01]  /*2680*/  IADD3 R6, P3, R10.reuse, R37, RZ ;  /* 0x000000250a067210 */ /* 0x041fe20007f7e0ff */
[----:B------:R-:W-:Y:S01]  /*2690*/  USHF.R.S32.HI UR57, URZ, 0x1f, UR38 ;  /* 0x0000001f3f397899 */ /* 0x000fe20008011426 */
[----:B------:R-:W-:Y:S01]  /*26a0*/  CS2R R110, SRZ ;  /* 0x00000000006e7805 */ /* 0x000fe2000001ff00 */
[C---:B------:R-:W-:Y:S01]  /*26b0*/  IMAD R33, R41.reuse, 0x4, R5 ;  /* 0x0000000429217824 */ /* 0x040fe200078e0205 */
[----:B------:R-:W-:Y:S01]  /*26c0*/  UIMAD UR40, UR5, 0xe, URZ ;  /* 0x0000000e052878a4 */ /* 0x000fe2000f8e023f */
[----:B------:R0:W-:Y:S01]  /*26d0*/  STL [R1+0xc0], R6 ;  /* 0x0000c00601007387 */ /* 0x0001e20000100800 */
[----:B------:R-:W-:Y:S01]  /*26e0*/  USHF.R.S32.HI UR56, URZ, 0x1f, UR41 ;  /* 0x0000001f3f387899 */ /* 0x000fe20008011429 */
[C---:B------:R-:W-:Y:S01]  /*26f0*/  IMAD R34, R41.reuse, 0x4, R33 ;  /* 0x0000000429227824 */ /* 0x040fe200078e0221 */
[----:B------:R-:W-:Y:S01]  /*2700*/  UIMAD UR39, UR5, 0xf, URZ ;  /* 0x0000000f052778a4 */ /* 0x000fe2000f8e023f */
[----:B------:R1:W-:Y:S01]  /*2710*/  STL [R1+0xc8], R7 ;  /* 0x0000c80701007387 */ /* 0x0003e20000100800 */
[----:B------:R-:W-:Y:S01]  /*2720*/  USHF.R.S32.HI UR58, URZ, 0x1f, UR34 ;  /* 0x0000001f3f3a7899 */ /* 0x000fe20008011422 */
[----:B------:R-:W-:Y:S01]  /*2730*/  IMAD R35, R41, 0x4, R34 ;  /* 0x0000000429237824 */ /* 0x000fe200078e0222 */
[----:B------:R-:W-:Y:S01]  /*2740*/  UIMAD UR42, UR5, 0xd, URZ ;  /* 0x0000000d052a78a4 */ /* 0x000fe2000f8e023f */
[----:B------:R-:W-:Y:S01]  /*2750*/  CS2R R48, SRZ ;  /* 0x0000000000307805 */ /* 0x000fe2000001ff00 */
[----:B------:R-:W-:Y:S01]  /*2760*/  USHF.R.S32.HI UR54, URZ, 0x1f, UR40 ;  /* 0x0000001f3f367899 */ /* 0x000fe20008011428 */
[-C--:B0-----:R-:W-:Y:S01]  /*2770*/  LEA.HI.X.SX32 R6, R9, R39.reuse, 0x1, P2 ;  /* 0x0000002709067211 */ /* 0x081fe200010f0eff */
[----:B------:R-:W-:Y:S01]  /*2780*/  IMAD R0, R41, 0x4, R35 ;  /* 0x0000000429007824 */ /* 0x000fe200078e0223 */
[-C--:B------:R-:W-:Y:S01]  /*2790*/  LEA.HI.X.SX32 R9, R21, R39.reuse, 0x1, P4 ;  /* 0x0000002715097211 */ /* 0x080fe200020f0eff */
[----:B------:R-:W-:Y:S01]  /*27a0*/  UIMAD UR36, UR5, 0x11, URZ ;  /* 0x00000011052478a4 */ /* 0x000fe2000f8e023f */
[----:B-1----:R-:W-:Y:S01]  /*27b0*/  LEA.HI.X.SX32 R7, R10, R39, 0x1, P3 ;  /* 0x000000270a077211 */ /* 0x002fe200018f0eff */
[----:B------:R-:W-:Y:S01]  /*27c0*/  STL [R1+0xb4], R6 ;  /* 0x0000b40601007387 */ /* 0x000fe20000100800 */
[-C--:B------:R-:W-:Y:S01]  /*27d0*/  IADD3 R10, P3, R8, R37.reuse, RZ ;  /* 0x00000025080a7210 */ /* 0x080fe20007f7e0ff */
[C---:B------:R-:W-:Y:S01]  /*27e0*/  IMAD R2, R41.reuse, 0x4, R0 ;  /* 0x0000000429027824 */ /* 0x040fe200078e0200 */
[----:B------:R-:W-:Y:S01]  /*27f0*/  USHF.R.S32.HI UR53, URZ, 0x1f, UR39 ;  /* 0x0000001f3f357899 */ /* 0x000fe20008011427 */
[----:B------:R0:W-:Y:S01]  /*2800*/  STL [R1+0xbc], R7 ;  /* 0x0000bc0701007387 */ /* 0x0001e20000100800 */
[----:B------:R-:W-:Y:S01]  /*2810*/  UIMAD UR35, UR5, 0x12, URZ ;  /* 0x00000012052378a4 */ /* 0x000fe2000f8e023f */
[C---:B------:R-:W-:Y:S01]  /*2820*/  IMAD R3, R41.reuse, 0x4, R2 ;  /* 0x0000000429037824 */ /* 0x040fe200078e0202 */
[----:B------:R-:W-:Y:S01]  /*2830*/  USHF.R.S32.HI UR55, URZ, 0x1f, UR42 ;  /* 0x0000001f3f377899 */ /* 0x000fe2000801142a */
[----:B------:R1:W-:Y:S01]  /*2840*/  STL [R1+0xc4], R9 ;  /* 0x0000c40901007387 */ /* 0x0003e20000100800 */
[----:B------:R-:W-:Y:S01]  /*2850*/  USHF.L.U32 UR37, UR5, 0x4, URZ ;  /* 0x0000000405257899 */ /* 0x000fe2000800063f */
[C---:B------:R-:W-:Y:S01]  /*2860*/  IMAD R4, R41.reuse, 0x4, R3 ;  /* 0x0000000429047824 */ /* 0x040fe200078e0203 */
[----:B------:R-:W-:Y:S01]  /*2870*/  USHF.R.S32.HI UR10, URZ, 0x1f, UR36 ;  /* 0x0000001f3f0a7899 */ /* 0x000fe20008011424 */
[----:B------:R-:W-:Y:S01]  /*2880*/  CS2R R50, SRZ ;  /* 0x0000000000327805 */ /* 0x000fe2000001ff00 */
[----:B------:R-:W-:Y:S01]  /*2890*/  UIMAD UR31, UR5, 0x14, URZ ;  /* 0x00000014051f78a4 */ /* 0x000fe2000f8e023f */
[----:B0-----:R-:W-:Y:S01]  /*28a0*/  IADD3 R7, P2, R22, R37, RZ ;  /* 0x0000002516077210 */ /* 0x001fe20007f5e0ff */
[----:B------:R-:W-:Y:S01]  /*28b0*/  IMAD R6, R41, 0x4, R4 ;  /* 0x0000000429067824 */ /* 0x000fe200078e0204 */
[----:B------:R-:W-:Y:S01]  /*28c0*/  UIMAD UR29, UR5, 0x15, URZ ;  /* 0x00000015051d78a4 */ /* 0x000fe2000f8e023f */
[----:B------:R-:W-:-:S02]  /*28d0*/  CS2R R104, SRZ ;  /* 0x0000000000687805 */ /* 0x000fc4000001ff00 */
[----:B-1----:R-:W-:Y:S01]  /*28e0*/  IADD3 R9, P4, R23, R37, RZ ;  /* 0x0000002517097210 */ /* 0x002fe20007f9e0ff */
[----:B------:R0:W-:Y:S01]  /*28f0*/  STL [R1+0xd0], R7 ;  /* 0x0000d00701007387 */ /* 0x0001e20000100800 */
[-C--:B------:R-:W-:Y:S01]  /*2900*/  LEA.HI.X.SX32 R21, R22, R39.reuse, 0x1, P2 ;  /* 0x0000002716157211 */ /* 0x080fe200010f0eff */
[----:B------:R-:W-:Y:S01]  /*2910*/  USHF.R.S32.HI UR61, URZ, 0x1f, UR37 ;  /* 0x0000001f3f3d7899 */ /* 0x000fe20008011425 */
[----:B------:R-:W-:Y:S01]  /*2920*/  CS2R R106, SRZ ;  /* 0x00000000006a7805 */ /* 0x000fe2000001ff00 */
[----:B------:R1:W-:Y:S01]  /*2930*/  STL [R1+0xd8], R10 ;  /* 0x0000d80a01007387 */ /* 0x0003e20000100800 */
[----:B------:R-:W-:Y:S01]  /*2940*/  UIMAD UR33, UR5, 0x13, URZ ;  /* 0x00000013052178a4 */ /* 0x000fe2000f8e023f */
[----:B------:R-:W-:Y:S01]  /*2950*/  CS2R R116, SRZ ;  /* 0x0000000000747805 */ /* 0x000fe2000001ff00 */
[----:B------:R-:W-:Y:S01]  /*2960*/  UIMAD UR26, UR5, 0x17, URZ ;  /* 0x00000017051a78a4 */ /* 0x000fe2000f8e023f */
[----:B------:R2:W-:Y:S01]  /*2970*/  STL [R1+0xe0], R9 ;  /* 0x0000e00901007387 */ /* 0x0005e20000100800 */
[----:B------:R-:W-:Y:S01]  /*2980*/  UIMAD UR25, UR5, 0x18, URZ ;  /* 0x00000018051978a4 */ /* 0x000fe2000f8e023f */
[----:B0-----:R-:W-:Y:S01]  /*2990*/  IMAD R7, R41, 0x4, R6 ;  /* 0x0000000429077824 */ /* 0x001fe200078e0206 */
[----:B------:R-:W-:Y:S01]  /*29a0*/  USHF.R.S32.HI UR30, URZ, 0x1f, UR33 ;  /* 0x0000001f3f1e7899 */ /* 0x000fe20008011421 */
[----:B------:R0:W-:Y:S01]  /*29b0*/  STL [R1+0xcc], R21 ;  /* 0x0000cc1501007387 */ /* 0x0001e20000100800 */
[----:B------:R-:W-:Y:S01]  /*29c0*/  UIMAD UR28, UR5, 0x16, URZ ;  /* 0x00000016051c78a4 */ /* 0x000fe2000f8e023f */
[-C--:B-1----:R-:W-:Y:S01]  /*29d0*/  LEA.HI.X.SX32 R10, R23, R39.reuse, 0x1, P4 ;  /* 0x00000027170a7211 */ /* 0x082fe200020f0eff */
[----:B------:R-:W-:Y:S01]  /*29e0*/  UIMAD UR23, UR5, 0x19, URZ ;  /* 0x00000019051778a4 */ /* 0x000fe2000f8e023f */
[----:B------:R-:W-:Y:S01]  /*29f0*/  CS2R R118, SRZ ;  /* 0x0000000000767805 */ /* 0x000fe2000001ff00 */
[----:B------:R-:W-:Y:S01]  /*2a00*/  UIMAD UR22, UR5, 0x1a, URZ ;  /* 0x0000001a051678a4 */ /* 0x000fe2000f8e023f */
[----:B--2---:R-:W-:Y:S01]  /*2a10*/  LEA.HI.X.SX32 R9, R8, R39, 0x1, P3 ;  /* 0x0000002708097211 */ /* 0x004fe200018f0eff */
[----:B------:R-:W-:Y:S01]  /*2a20*/  IMAD R8, R41, 0x4, R7 ;  /* 0x0000000429087824 */ /* 0x000fe200078e0207 */
[----:B------:R-:W-:Y:S01]  /*2a30*/  UIMAD UR43, UR5, 0x1b, URZ ;  /* 0x0000001b052b78a4 */ /* 0x000fe2000f8e023f */
[----:B------:R-:W-:-:S02]  /*2a40*/  CS2R R92, SRZ ;  /* 0x00000000005c7805 */ /* 0x000fc4000001ff00 */
[C---:B0-----:R-:W-:Y:S01]  /*2a50*/  IADD3 R21, P4, R26.reuse, R37, RZ ;  /* 0x000000251a157210 */ /* 0x041fe20007f9e0ff */
[----:B------:R0:W-:Y:S01]  /*2a60*/  STL [R1+0xd4], R9 ;  /* 0x0000d40901007387 */ /* 0x0001e20000100800 */
[----:B------:R-:W-:Y:S01]  /*2a70*/  UIMAD UR46, UR5, 0x1c, URZ ;  /* 0x0000001c052e78a4 */ /* 0x000fe2000f8e023f */
[----:B------:R-:W-:Y:S02]  /*2a80*/  CS2R R94, SRZ ;  /* 0x00000000005e7805 */ /* 0x000fe4000001ff00 */
[----:B------:R-:W-:Y:S01]  /*2a90*/  LEA.HI.X.SX32 R22, R26, R39, 0x1, P4 ;  /* 0x000000271a167211 */ /* 0x000fe200020f0eff */
[----:B------:R1:W-:Y:S01]  /*2aa0*/  STL [R1+0xdc], R10 ;  /* 0x0000dc0a01007387 */ /* 0x0003e20000100800 */
[----:B------:R-:W-:Y:S01]  /*2ab0*/  IADD3 R23, P4, R29, R37, RZ ;  /* 0x000000251d177210 */ /* 0x000fe20007f9e0ff */
[----:B------:R-:W-:Y:S01]  /*2ac0*/  UIMAD UR45, UR5, 0x1d, URZ ;  /* 0x0000001d052d78a4 */ /* 0x000fe2000f8e023f */
[----:B------:R-:W-:Y:S01]  /*2ad0*/  CS2R R124, SRZ ;  /* 0x00000000007c7805 */ /* 0x000fe2000001ff00 */
[----:B------:R-:W-:Y:S01]  /*2ae0*/  UIMAD UR44, UR5, 0x1e, URZ ;  /* 0x0000001e052c78a4 */ /* 0x000fe2000f8e023f */
[----:B------:R-:W-:-:S02]  /*2af0*/  CS2R R126, SRZ ;  /* 0x00000000007e7805 */ /* 0x000fc4000001ff00 */
[-C--:B0-----:R-:W-:Y:S01]  /*2b00*/  IADD3 R9, P2, R24, R37.reuse, RZ ;  /* 0x0000002518097210 */ /* 0x081fe20007f5e0ff */
[----:B------:R-:W-:Y:S01]  /*2b10*/  UIMAD UR11, UR5, 0x1f, URZ ;  /* 0x0000001f050b78a4 */ /* 0x000fe2000f8e023f */
[----:B------:R-:W-:Y:S02]  /*2b20*/  CS2R R120, SRZ ;  /* 0x0000000000787805 */ /* 0x000fe4000001ff00 */
[----:B------:R-:W-:Y:S02]  /*2b30*/  CS2R R122, SRZ ;  /* 0x00000000007a7805 */ /* 0x000fe4000001ff00 */
[----:B-1----:R-:W-:Y:S01]  /*2b40*/  IADD3 R10, P3, R25, R37, RZ ;  /* 0x00000025190a7210 */ /* 0x002fe20007f7e0ff */
[----:B------:R0:W-:Y:S01]  /*2b50*/  STL [R1+0xe8], R9 ;  /* 0x0000e80901007387 */ /* 0x0001e20000100800 */
[----:B------:R-:W-:Y:S02]  /*2b60*/  CS2R R112, SRZ ;  /* 0x0000000000707805 */ /* 0x000fe4000001ff00 */
[----:B------:R-:W-:-:S02]  /*2b70*/  CS2R R114, SRZ ;  /* 0x0000000000727805 */ /* 0x000fc4000001ff00 */
[----:B------:R-:W-:Y:S01]  /*2b80*/  CS2R R64, SRZ ;  /* 0x0000000000407805 */ /* 0x000fe2000001ff00 */
[----:B------:R1:W-:Y:S01]  /*2b90*/  STL [R1+0xf0], R10 ;  /* 0x0000f00a01007387 */ /* 0x0003e20000100800 */
[----:B------:R-:W-:Y:S02]  /*2ba0*/  CS2R R66, SRZ ;  /* 0x0000000000427805 */ /* 0x000fe4000001ff00 */
[----:B------:R-:W-:Y:S02]  /*2bb0*/  CS2R R72, SRZ ;  /* 0x0000000000487805 */ /* 0x000fe4000001ff00 */
[----:B------:R-:W-:Y:S01]  /*2bc0*/  CS2R R74, SRZ ;  /* 0x00000000004a7805 */ /* 0x000fe2000001ff00 */
[----:B------:R2:W-:Y:S01]  /*2bd0*/  STL [R1+0xf8], R21 ;  /* 0x0000f81501007387 */ /* 0x0005e20000100800 */
[----:B------:R-:W-:Y:S01]  /*2be0*/  CS2R R88, SRZ ;  /* 0x0000000000587805 */ /* 0x000fe2000001ff00 */
[----:B0-----:R-:W-:Y:S01]  /*2bf0*/  IMAD R9, R41, 0x4, R8 ;  /* 0x0000000429097824 */ /* 0x001fe200078e0208 */
[----:B------:R-:W-:-:S02]  /*2c00*/  CS2R R90, SRZ ;  /* 0x00000000005a7805 */ /* 0x000fc4000001ff00 */
[----:B------:R-:W-:Y:S02]  /*2c10*/  CS2R R76, SRZ ;  /* 0x00000000004c7805 */ /* 0x000fe4000001ff00 */
[----:B------:R-:W-:Y:S02]  /*2c20*/  CS2R R78, SRZ ;  /* 0x00000000004e7805 */ /* 0x000fe4000001ff00 */
[-C--:B-1----:R-:W-:Y:S02]  /*2c30*/  LEA.HI.X.SX32 R10, R24, R39.reuse, 0x1, P2 ;  /* 0x00000027180a7211 */ /* 0x082fe400010f0eff */
[----:B------:R-:W-:Y:S02]  /*2c40*/  CS2R R68, SRZ ;  /* 0x0000000000447805 */ /* 0x000fe4000001ff00 */
[----:B------:R-:W-:Y:S02]  /*2c50*/  LEA.HI.X.SX32 R24, R29, R39, 0x1, P4 ;  /* 0x000000271d187211 */ /* 0x000fe400020f0eff */
[----:B------:R-:W-:-:S02]  /*2c60*/  CS2R R70, SRZ ;  /* 0x0000000000467805 */ /* 0x000fc4000001ff00 */
[----:B--2---:R-:W-:Y:S01]  /*2c70*/  LEA.HI.X.SX32 R21, R25, R39, 0x1, P3 ;  /* 0x0000002719157211 */ /* 0x004fe200018f0eff */
[----:B------:R0:W-:Y:S01]  /*2c80*/  STL [R1+0xe4], R10 ;  /* 0x0000e40a01007387 */ /* 0x0001e20000100800 */
[C---:B------:R-:W-:Y:S02]  /*2c90*/  IADD3 R25, P4, R32.reuse, R37, RZ ;  /* 0x0000002520197210 */ /* 0x040fe40007f9e0ff */
[----:B------:R-:W-:Y:S02]  /*2ca0*/  CS2R R96, SRZ ;  /* 0x0000000000607805 */ /* 0x000fe4000001ff00 */
[----:B------:R-:W-:Y:S01]  /*2cb0*/  CS2R R98, SRZ ;  /* 0x0000000000627805 */ /* 0x000fe2000001ff00 */
[----:B------:R1:W-:Y:S01]  /*2cc0*/  STL [R1+0xec], R21 ;  /* 0x0000ec1501007387 */ /* 0x0003e20000100800 */
[----:B------:R-:W-:Y:S02]  /*2cd0*/  LEA.HI.X.SX32 R26, R32, R39, 0x1, P4 ;  /* 0x00000027201a7211 */ /* 0x000fe400020f0eff */
[----:B------:R-:W-:-:S02]  /*2ce0*/  CS2R R100, SRZ ;  /* 0x0000000000647805 */ /* 0x000fc4000001ff00 */
[----:B------:R-:W-:Y:S01]  /*2cf0*/  CS2R R102, SRZ ;  /* 0x0000000000667805 */ /* 0x000fe2000001ff00 */
[----:B------:R2:W-:Y:S01]  /*2d00*/  STL [R1+0xf4], R22 ;  /* 0x0000f41601007387 */ /* 0x0005e20000100800 */
[----:B------:R-:W-:Y:S01]  /*2d10*/  CS2R R80, SRZ ;  /* 0x0000000000507805 */ /* 0x000fe2000001ff00 */
[----:B0-----:R-:W-:Y:S01]  /*2d20*/  IMAD R10, R41, 0x4, R9 ;  /* 0x00000004290a7824 */ /* 0x001fe200078e0209 */
[----:B------:R-:W-:Y:S01]  /*2d30*/  CS2R R82, SRZ ;  /* 0x0000000000527805 */ /* 0x000fe2000001ff00 */
[----:B------:R-:W-:Y:S01]  /*2d40*/  UMOV UR4, URZ ;  /* 0x0000003f00047c82 */ /* 0x000fe20008000000 */
[----:B------:R-:W-:Y:S01]  /*2d50*/  UMOV UR6, URZ ;  /* 0x0000003f00067c82 */ /* 0x000fe20008000000 */
[-C--:B-1----:R-:W-:Y:S01]  /*2d60*/  IADD3 R21, P2, R27, R37.reuse, RZ ;  /* 0x000000251b157210 */ /* 0x082fe20007f5e0ff */
[----:B------:R-:W-:Y:S01]  /*2d70*/  UMOV UR7, URZ ;  /* 0x0000003f00077c82 */ /* 0x000fe20008000000 */
[----:B------:R-:W-:Y:S01]  /*2d80*/  ULDC UR14, c[0x0][0x238] ;  /* 0x00008e00000e7ab9 */ /* 0x000fe20000000800 */
[----:B------:R-:W-:Y:S01]  /*2d90*/  ULDC UR15, c[0x0][0x264] ;  /* 0x00009900000f7ab9 */ /* 0x000fe20000000800 */
[----:B--2---:R-:W-:Y:S01]  /*2da0*/  IADD3 R22, P3, R28, R37, RZ ;  /* 0x000000251c167210 */ /* 0x004fe20007f7e0ff */
[----:B------:R0:W-:Y:S01]  /*2db0*/  STL [R1+0x100], R21 ;  /* 0x0001001501007387 */ /* 0x0001e20000100800 */
[----:B------:R-:W-:-:S03]  /*2dc0*/  ULDC UR16, c[0x0][0x254] ;  /* 0x0000950000107ab9 */ /* 0x000fc60000000800 */
[----:B------:R1:W-:Y:S04]  /*2dd0*/  STL [R1+0x108], R22 ;  /* 0x0001081601007387 */ /* 0x0003e80000100800 */
[----:B------:R2:W-:Y:S01]  /*2de0*/  STL [R1+0x110], R23 ;  /* 0x0001101701007387 */ /* 0x0005e20000100800 */
[----:B0-----:R-:W-:Y:S01]  /*2df0*/  IMAD R21, R41, 0x4, R10 ;  /* 0x0000000429157824 */ /* 0x001fe200078e020a */
[-C--:B-1----:R-:W-:Y:S02]  /*2e00*/  LEA.HI.X.SX32 R22, R27, R39.reuse, 0x1, P2 ;  /* 0x000000271b167211 */ /* 0x082fe400010f0eff */
[----:B--2---:R-:W-:-:S03]  /*2e10*/  LEA.HI.X.SX32 R23, R28, R39, 0x1, P3 ;  /* 0x000000271c177211 */ /* 0x004fc600018f0eff */
[----:B------:R0:W-:Y:S04]  /*2e20*/  STL [R1+0xfc], R22 ;  /* 0x0000fc1601007387 */ /* 0x0001e80000100800 */
[----:B------:R1:W-:Y:S04]  /*2e30*/  STL [R1+0x104], R23 ;  /* 0x0001041701007387 */ /* 0x0003e80000100800 */
[----:B------:R2:W-:Y:S01]  /*2e40*/  STL [R1+0x10c], R24 ;  /* 0x00010c1801007387 */ /* 0x0005e20000100800 */
[----:B0-----:R-:W-:Y:S01]  /*2e50*/  IMAD R22, R41, 0x4, R21 ;  /* 0x0000000429167824 */ /* 0x001fe200078e0215 */
[----:B-1----:R-:W-:-:S02]  /*2e60*/  IADD3 R23, P2, R30, R37, RZ ;  /* 0x000000251e177210 */ /* 0x002fc40007f5e0ff */
[----:B--2---:R-:W-:-:S03]  /*2e70*/  IADD3 R24, P3, R31, R37, RZ ;  /* 0x000000251f187210 */ /* 0x004fc60007f7e0ff */
[----:B------:R0:W-:Y:S04]  /*2e80*/  STL [R1+0x118], R23 ;  /* 0x0001181701007387 */ /* 0x0001e80000100800 */
[----:B------:R1:W-:Y:S04]  /*2e90*/  STL [R1+0x120], R24 ;  /* 0x0001201801007387 */ /* 0x0003e80000100800 */
[----:B------:R2:W-:Y:S01]  /*2ea0*/  STL [R1+0x128], R25 ;  /* 0x0001281901007387 */ /* 0x0005e20000100800 */
[----:B0-----:R-:W-:Y:S01]  /*2eb0*/  IMAD R23, R41, 0x4, R22 ;  /* 0x0000000429177824 */ /* 0x001fe200078e0216 */
[----:B-1----:R-:W-:-:S02]  /*2ec0*/  LEA.HI.X.SX32 R24, R30, R39, 0x1, P2 ;  /* 0x000000271e187211 */ /* 0x002fc400010f0eff */
[----:B--2---:R-:W-:-:S03]  /*2ed0*/  LEA.HI.X.SX32 R25, R31, R39, 0x1, P3 ;  /* 0x000000271f197211 */ /* 0x004fc600018f0eff */
[----:B------:R0:W-:Y:S01]  /*2ee0*/  STL [R1+0x114], R24 ;  /* 0x0001141801007387 */ /* 0x0001e20000100800 */
[----:B------:R-:W-:-:S03]  /*2ef0*/  IADD3 R27, P3, R33, R37, RZ ;  /* 0x00000025211b7210 */ /* 0x000fc60007f7e0ff */
[----:B------:R1:W-:Y:S04]  /*2f00*/  STL [R1+0x11c], R25 ;  /* 0x00011c1901007387 */ /* 0x0003e80000100800 */
[----:B------:R2:W-:Y:S01]  /*2f10*/  STL [R1+0x124], R26 ;  /* 0x0001241a01007387 */ /* 0x0005e20000100800 */
[----:B0-----:R-:W-:Y:S01]  /*2f20*/  IMAD R24, R41, 0x4, R23 ;  /* 0x0000000429187824 */ /* 0x001fe200078e0217 */
[-C--:B-1----:R-:W-:Y:S02]  /*2f30*/  IADD3 R25, P2, R5, R37.reuse, RZ ;  /* 0x0000002505197210 */ /* 0x082fe40007f5e0ff */
[----:B--2---:R-:W-:-:S03]  /*2f40*/  IADD3 R26, P4, R34, R37, RZ ;  /* 0x00000025221a7210 */ /* 0x004fc60007f9e0ff */
[----:B------:R0:W-:Y:S01]  /*2f50*/  STL [R1+0x130], R25 ;  /* 0x0001301901007387 */ /* 0x0001e20000100800 */
[----:B------:R-:W-:-:S03]  /*2f60*/  LEA.HI.X.SX32 R5, R5, R39, 0x1, P2 ;  /* 0x0000002705057211 */ /* 0x000fc600010f0eff */
[----:B------:R1:W-:Y:S04]  /*2f70*/  STL [R1+0x138], R27 ;  /* 0x0001381b01007387 */ /* 0x0003e80000100800 */
[----:B------:R2:W-:Y:S01]  /*2f80*/  STL [R1+0x140], R26 ;  /* 0x0001401a01007387 */ /* 0x0005e20000100800 */
[----:B0-----:R-:W-:-:S03]  /*2f90*/  IMAD R25, R41, 0x4, R24 ;  /* 0x0000000429197824 */ /* 0x001fc600078e0218 */
[----:B------:R0:W-:Y:S01]  /*2fa0*/  STL [R1+0x12c], R5 ;  /* 0x00012c0501007387 */ /* 0x0001e20000100800 */
[-C--:B-1----:R-:W-:Y:S02]  /*2fb0*/  LEA.HI.X.SX32 R27, R34, R39.reuse, 0x1, P4 ;  /* 0x00000027221b7211 */ /* 0x082fe400020f0eff */
[----:B--2---:R-:W-:Y:S02]  /*2fc0*/  LEA.HI.X.SX32 R26, R33, R39, 0x1, P3 ;  /* 0x00000027211a7211 */ /* 0x004fe400018f0eff */
[-C--:B------:R-:W-:Y:S01]  /*2fd0*/  IADD3 R28, P3, R0, R37.reuse, RZ ;  /* 0x00000025001c7210 */ /* 0x080fe20007f7e0ff */
[----:B0-----:R-:W-:Y:S02]  /*2fe0*/  IMAD R5, R41, 0x4, R25 ;  /* 0x0000000429057824 */ /* 0x001fe400078e0219 */
[----:B------:R0:W-:Y:S04]  /*2ff0*/  STL [R1+0x134], R26 ;  /* 0x0001341a01007387 */ /* 0x0001e80000100800 */
[----:B------:R1:W-:Y:S01]  /*3000*/  STL [R1+0x13c], R27 ;  /* 0x00013c1b01007387 */ /* 0x0003e20000100800 */
[----:B0-----:R-:W-:-:S02]  /*3010*/  IADD3 R26, P2, R35, R37, RZ ;  /* 0x00000025231a7210 */ /* 0x001fc40007f5e0ff */
[----:B-1----:R-:W-:-:S03]  /*3020*/  IADD3 R27, P4, R2, R37, RZ ;  /* 0x00000025021b7210 */ /* 0x002fc60007f9e0ff */
[----:B------:R0:W-:Y:S01]  /*3030*/  STL [R1+0x148], R26 ;  /* 0x0001481a01007387 */ /* 0x0001e20000100800 */
[----:B------:R-:W-:-:S03]  /*3040*/  LEA.HI.X.SX32 R29, R35, R39, 0x1, P2 ;  /* 0x00000027231d7211 */ /* 0x000fc600010f0eff */
[----:B------:R1:W-:Y:S04]  /*3050*/  STL [R1+0x150], R28 ;  /* 0x0001501c01007387 */ /* 0x0003e80000100800 */
[----:B------:R2:W-:Y:S01]  /*3060*/  STL [R1+0x158], R27 ;  /* 0x0001581b01007387 */ /* 0x0005e20000100800 */
[----:B0-----:R-:W-:-:S03]  /*3070*/  IMAD R26, R41, 0x4, R5 ;  /* 0x00000004291a7824 */ /* 0x001fc600078e0205 */
[----:B------:R-:W-:Y:S01]  /*3080*/  STL [R1+0x144], R29 ;  /* 0x0001441d01007387 */ /* 0x000fe20000100800 */
[-C--:B-1----:R-:W-:Y:S01]  /*3090*/  LEA.HI.X.SX32 R28, R0, R39.reuse, 0x1, P3 ;  /* 0x00000027001c7211 */ /* 0x082fe200018f0eff */
[----:B------:R-:W-:Y:S01]  /*30a0*/  IMAD R0, R41, 0x4, R26 ;  /* 0x0000000429007824 */ /* 0x000fe200078e021a */
[----:B--2---:R-:W-:-:S03]  /*30b0*/  LEA.HI.X.SX32 R27, R2, R39, 0x1, P4 ;  /* 0x00000027021b7211 */ /* 0x004fc600020f0eff */
[----:B------:R0:W-:Y:S01]  /*30c0*/  STL [R1+0x14c], R28 ;  /* 0x00014c1c01007387 */ /* 0x0001e20000100800 */
[----:B------:R-:W-:-:S03]  /*30d0*/  IADD3 R2, P2, R3, R37, RZ ;  /* 0x0000002503027210 */ /* 0x000fc60007f5e0ff */
[----:B------:R1:W-:Y:S01]  /*30e0*/  STL [R1+0x154], R27 ;  /* 0x0001541b01007387 */ /* 0x0003e20000100800 */
[----:B------:R-:W-:-:S03]  /*30f0*/  LEA.HI.X.SX32 R3, R3, R39, 0x1, P2 ;  /* 0x0000002703037211 */ /* 0x000fc600010f0eff */
[----:B------:R2:W-:Y:S01]  /*3100*/  STL [R1+0x160], R2 ;  /* 0x0001600201007387 */ /* 0x0005e20000100800 */
[-C--:B0-----:R-:W-:Y:S02]  /*3110*/  IADD3 R28, P3, R4, R37.reuse, RZ ;  /* 0x00000025041c7210 */ /* 0x081fe40007f7e0ff */
[----:B-1----:R-:W-:-:S03]  /*3120*/  IADD3 R27, P4, R6, R37, RZ ;  /* 0x00000025061b7210 */ /* 0x002fc60007f9e0ff */
[----:B------:R0:W-:Y:S01]  /*3130*/  STL [R1+0x168], R28 ;  /* 0x0001681c01007387 */ /* 0x0001e20000100800 */
[-C--:B------:R-:W-:Y:S02]  /*3140*/  LEA.HI.X.SX32 R4, R4, R39.reuse, 0x1, P3 ;  /* 0x0000002704047211 */ /* 0x080fe400018f0eff */
[----:B------:R-:W-:Y:S01]  /*3150*/  LEA.HI.X.SX32 R6, R6, R39, 0x1, P4 ;  /* 0x0000002706067211 */ /* 0x000fe200020f0eff */
[----:B------:R1:W-:Y:S01]  /*3160*/  STL [R1+0x170], R27 ;  /* 0x0001701b01007387 */ /* 0x0003e20000100800 */
[----:B--2---:R-:W-:-:S03]  /*3170*/  IMAD R2, R41, 0x4, R0 ;  /* 0x0000000429027824 */ /* 0x004fc600078e0200 */
[----:B------:R2:W-:Y:S01]  /*3180*/  STL [R1+0x15c], R3 ;  /* 0x00015c0301007387 */ /* 0x0005e20000100800 */
[----:B0-----:R-:W-:-:S03]  /*3190*/  IMAD.MOV.U32 R28, RZ, RZ, -0x800000 ;  /* 0xff800000ff1c7424 */ /* 0x001fc600078e00ff */
[----:B------:R0:W-:Y:S01]  /*31a0*/  STL [R1+0x164], R4 ;  /* 0x0001640401007387 */ /* 0x0001e20000100800 */
[----:B-1----:R-:W-:-:S03]  /*31b0*/  IADD3 R27, P4, R9, R37, RZ ;  /* 0x00000025091b7210 */ /* 0x002fc60007f9e0ff */
[----:B------:R1:W-:Y:S01]  /*31c0*/  STL [R1+0x16c], R6 ;  /* 0x00016c0601007387 */ /* 0x0003e20000100800 */
[----:B--2---:R-:W-:Y:S01]  /*31d0*/  IMAD R3, R41, 0x4, R2 ;  /* 0x0000000429037824 */ /* 0x004fe200078e0202 */
[-C--:B0-----:R-:W-:Y:S02]  /*31e0*/  IADD3 R4, P2, R7, R37.reuse, RZ ;  /* 0x0000002507047210 */ /* 0x081fe40007f5e0ff */
[----:B-1----:R-:W-:-:S03]  /*31f0*/  IADD3 R6, P3, R8, R37, RZ ;  /* 0x0000002508067210 */ /* 0x002fc60007f7e0ff */
[----:B------:R0:W-:Y:S04]  /*3200*/  STL [R1+0x178], R4 ;  /* 0x0001780401007387 */ /* 0x0001e80000100800 */
[----:B------:R1:W-:Y:S04]  /*3210*/  STL [R1+0x180], R6 ;  /* 0x0001800601007387 */ /* 0x0003e80000100800 */
[----:B------:R2:W-:Y:S01]  /*3220*/  STL [R1+0x188], R27 ;  /* 0x0001881b01007387 */ /* 0x0005e20000100800 */
[----:B0-----:R-:W-:Y:S01]  /*3230*/  IMAD R4, R41, 0x4, R3 ;  /* 0x0000000429047824 */ /* 0x001fe200078e0203 */
[----:B-1----:R-:W-:-:S02]  /*3240*/  LEA.HI.X.SX32 R6, R7, R39, 0x1, P2 ;  /* 0x0000002707067211 */ /* 0x002fc400010f0eff */
[-C--:B------:R-:W-:Y:S02]  /*3250*/  LEA.HI.X.SX32 R7, R8, R39.reuse, 0x1, P3 ;  /* 0x0000002708077211 */ /* 0x080fe400018f0eff */
[----:B------:R-:W-:Y:S01]  /*3260*/  LEA.HI.X.SX32 R8, R9, R39, 0x1, P4 ;  /* 0x0000002709087211 */ /* 0x000fe200020f0eff */
[----:B------:R0:W-:Y:S01]  /*3270*/  STL [R1+0x174], R6 ;  /* 0x0001740601007387 */ /* 0x0001e20000100800 */
[-C--:B------:R-:W-:Y:S01]  /*3280*/  IADD3 R9, P4, R22, R37.reuse, RZ ;  /* 0x0000002516097210 */ /* 0x080fe20007f9e0ff */
[----:B--2---:R-:W-:Y:S02]  /*3290*/  IMAD.MOV.U32 R27, RZ, RZ, 0x3f800000 ;  /* 0x3f800000ff1b7424 */ /* 0x004fe400078e00ff */
        /* <DEDUP_REMOVED lines=10> */
[-C--:B------:R-:W-:Y:S02]  /*3340*/  LEA.HI.X.SX32 R10, R22, R39.reuse, 0x1, P4 ;  /* 0x00000027160a7211 */ /* 0x080fe400020f0eff */
[----:B--2---:R-:W-:Y:S01]  /*3350*/  LEA.HI.X.SX32 R9, R21, R39, 0x1, P3 ;  /* 0x0000002715097211 */ /* 0x004fe200018f0eff */
[----:B------:R0:W-:Y:S01]  /*3360*/  STL [R1+0x18c], R8 ;  /* 0x00018c0801007387 */ /* 0x0001e20000100800 */
[----:B------:R-:W-:-:S03]  /*3370*/  IADD3 R21, P4, R25, R37, RZ ;  /* 0x0000002519157210 */ /* 0x000fc60007f9e0ff */
[----:B------:R1:W-:Y:S01]  /*3380*/  STL [R1+0x194], R9 ;  /* 0x0001940901007387 */ /* 0x0003e20000100800 */
[----:B------:R-:W-:Y:S02]  /*3390*/  LEA.HI.X.SX32 R22, R25, R39, 0x1, P4 ;  /* 0x0000002719167211 */ /* 0x000fe400020f0eff */
[----:B------:R-:W-:Y:S01]  /*33a0*/  LOP3.LUT R25, R16, 0x20, RZ, 0x3c, !PT ;  /* 0x0000002010197812 */ /* 0x000fe200078e3cff */
[----:B------:R2:W-:Y:S01]  /*33b0*/  STL [R1+0x19c], R10 ;  /* 0x00019c0a01007387 */ /* 0x0005e20000100800 */
[----:B0-----:R-:W-:Y:S01]  /*33c0*/  IMAD R8, R41, 0x4, R7 ;  /* 0x0000000429087824 */ /* 0x001fe200078e0207 */
[-C--:B-1----:R-:W-:Y:S02]  /*33d0*/  IADD3 R9, P2, R23, R37.reuse, RZ ;  /* 0x0000002517097210 */ /* 0x082fe40007f5e0ff */
        /* <DEDUP_REMOVED lines=8> */
[----:B------:R-:W-:Y:S02]  /*3460*/  IADD3 R23, P3, R26, R37, RZ ;  /* 0x000000251a177210 */ /* 0x000fe40007f7e0ff */
[----:B------:R-:W-:Y:S01]  /*3470*/  IADD3.X R24, R20, UR52, RZ, P1, !PT ;  /* 0x0000003414187c10 */ /* 0x000fe20008ffe4ff */
[----:B------:R1:W-:Y:S01]  /*3480*/  STL [R1+0x1ac], R21 ;  /* 0x0001ac1501007387 */ /* 0x0003e20000100800 */
[----:B------:R-:W-:-:S03]  /*3490*/  IADD3 RZ, P1, R18, UR27, RZ ;  /* 0x0000001b12ff7c10 */ /* 0x000fc6000ff3e0ff */
[----:B------:R2:W-:Y:S01]  /*34a0*/  STL [R1+0x1b4], R22 ;  /* 0x0001b41601007387 */ /* 0x0005e20000100800 */
[----:B------:R-:W-:Y:S01]  /*34b0*/  IADD3.X R151, R20, UR51, RZ, P1, !PT ;  /* 0x0000003314977c10 */ /* 0x000fe20008ffe4ff */
[----:B0-----:R-:W-:Y:S01]  /*34c0*/  IMAD R10, R41, 0x4, R9 ;  /* 0x00000004290a7824 */ /* 0x001fe200078e0209 */
[----:B------:R-:W-:Y:S02]  /*34d0*/  IADD3 R155, P1, R18, UR24, RZ ;  /* 0x00000018129b7c10 */ /* 0x000fe4000ff3e0ff */
[-C--:B-1----:R-:W-:Y:S02]  /*34e0*/  IADD3 R21, P2, R5, R37.reuse, RZ ;  /* 0x0000002505157210 */ /* 0x082fe40007f5e0ff */
[----:B------:R-:W-:Y:S02]  /*34f0*/  IADD3.X R154, R20, UR50, RZ, P1, !PT ;  /* 0x00000032149a7c10 */ /* 0x000fe40008ffe4ff */
[----:B--2---:R-:W-:Y:S01]  /*3500*/  IADD3 R22, P4, R0, R37, RZ ;  /* 0x0000002500167210 */ /* 0x004fe20007f9e0ff */
[----:B------:R0:W-:Y:S01]  /*3510*/  STL [R1+0x1c0], R21 ;  /* 0x0001c01501007387 */ /* 0x0001e20000100800 */
[----:B------:R-:W-:-:S03]  /*3520*/  IADD3 R159, P1, R18, UR21, RZ ;  /* 0x00000015129f7c10 */ /* 0x000fc6000ff3e0ff */
[----:B------:R1:W-:Y:S01]  /*3530*/  STL [R1+0x1c8], R23 ;  /* 0x0001c81701007387 */ /* 0x0003e20000100800 */
[----:B------:R-:W-:Y:S02]  /*3540*/  IADD3.X R158, R20, UR49, RZ, P1, !PT ;  /* 0x00000031149e7c10 */ /* 0x000fe40008ffe4ff */
[----:B------:R-:W-:Y:S01]  /*3550*/  IADD3 R163, P1, R18, UR20, RZ ;  /* 0x0000001412a37c10 */ /* 0x000fe2000ff3e0ff */
[----:B------:R2:W-:Y:S01]  /*3560*/  STL [R1+0x1d0], R22 ;  /* 0x0001d01601007387 */ /* 0x0005e20000100800 */
[----:B0-----:R-:W-:Y:S02]  /*3570*/  IMAD R21, R41, 0x4, R10 ;  /* 0x0000000429157824 */ /* 0x001fe400078e020a */
[----:B------:R-:W-:Y:S02]  /*3580*/  IADD3.X R162, R20, UR48, RZ, P1, !PT ;  /* 0x0000003014a27c10 */ /* 0x000fe40008ffe4ff */
[----:B------:R-:W-:Y:S02]  /*3590*/  IADD3 R167, P1, R18, UR19, RZ ;  /* 0x0000001312a77c10 */ /* 0x000fe4000ff3e0ff */
[----:B-1----:R-:W-:-:S02]  /*35a0*/  LEA.HI.X.SX32 R23, R5, R39, 0x1, P2 ;  /* 0x0000002705177211 */ /* 0x002fc400010f0eff */
[-C--:B------:R-:W-:Y:S01]  /*35b0*/  LEA.HI.X.SX32 R5, R26, R39.reuse, 0x1, P3 ;  /* 0x000000271a057211 */ /* 0x080fe200018f0eff */
[----:B------:R-:W-:Y:S01]  /*35c0*/  IMAD.MOV.U32 R26, RZ, RZ, -0x800000 ;  /* 0xff800000ff1a7424 */ /* 0x000fe200078e00ff */
[----:B--2---:R-:W-:Y:S01]  /*35d0*/  LEA.HI.X.SX32 R22, R0, R39, 0x1, P4 ;  /* 0x0000002700167211 */ /* 0x004fe200020f0eff */
[----:B------:R0:W-:Y:S01]  /*35e0*/  STL [R1+0x1bc], R23 ;  /* 0x0001bc1701007387 */ /* 0x0001e20000100800 */
[----:B------:R-:W-:Y:S01]  /*35f0*/  IMAD R0, R41, 0x4, R21 ;  /* 0x0000000429007824 */ /* 0x000fe200078e0215 */
[----:B------:R-:W-:Y:S02]  /*3600*/  IADD3.X R166, R20, UR47, RZ, P1, !PT ;  /* 0x0000002f14a67c10 */ /* 0x000fe40008ffe4ff */
[----:B------:R1:W-:Y:S01]  /*3610*/  STL [R1+0x1c4], R5 ;  /* 0x0001c40501007387 */ /* 0x0003e20000100800 */
[----:B------:R-:W-:-:S03]  /*3620*/  IADD3 R177, P1, R17, UR34, RZ ;  /* 0x0000002211b17c10 */ /* 0x000fc6000ff3e0ff */
[----:B------:R2:W-:Y:S01]  /*3630*/  STL [R1+0x1cc], R22 ;  /* 0x0001cc1601007387 */ /* 0x0005e20000100800 */
[----:B------:R-:W-:Y:S02]  /*3640*/  IADD3.X R176, R19, UR58, RZ, P1, !PT ;  /* 0x0000003a13b07c10 */ /* 0x000fe40008ffe4ff */
[-C--:B0-----:R-:W-:Y:S02]  /*3650*/  IADD3 R23, P3, R3, R37.reuse, RZ ;  /* 0x0000002503177210 */ /* 0x081fe40007f7e0ff */
[----:B------:R-:W-:Y:S02]  /*3660*/  IADD3 R189, P1, R17, UR42, RZ ;  /* 0x0000002a11bd7c10 */ /* 0x000fe4000ff3e0ff */
[----:B-1----:R-:W-:Y:S02]  /*3670*/  IADD3 R5, P2, R2, R37, RZ ;  /* 0x0000002502057210 */ /* 0x002fe40007f5e0ff */
[----:B------:R-:W-:Y:S02]  /*3680*/  LEA.HI.X.SX32 R3, R3, R39, 0x1, P3 ;  /* 0x0000002703037211 */ /* 0x000fe400018f0eff */
[----:B--2---:R-:W-:Y:S01]  /*3690*/  IADD3 R22, P4, R4, R37, RZ ;  /* 0x0000002504167210 */ /* 0x004fe20007f9e0ff */
[----:B------:R0:W-:Y:S01]  /*36a0*/  STL [R1+0x1d8], R5 ;  /* 0x0001d80501007387 */ /* 0x0001e20000100800 */
[----:B------:R-:W-:-:S02]  /*36b0*/  LEA.HI.X.SX32 R2, R2, R39, 0x1, P2 ;  /* 0x0000002702027211 */ /* 0x000fc400010f0eff */
[----:B------:R-:W-:Y:S01]  /*36c0*/  LEA.HI.X.SX32 R4, R4, R39, 0x1, P4 ;  /* 0x0000002704047211 */ /* 0x000fe200020f0eff */
[----:B------:R1:W-:Y:S01]  /*36d0*/  STL [R1+0x1e0], R23 ;  /* 0x0001e01701007387 */ /* 0x0003e20000100800 */
[----:B------:R-:W-:Y:S02]  /*36e0*/  IADD3.X R188, R19, UR55, RZ, P1, !PT ;  /* 0x0000003713bc7c10 */ /* 0x000fe40008ffe4ff */
[----:B------:R-:W-:Y:S01]  /*36f0*/  IADD3 R201, P1, R17, UR37, RZ ;  /* 0x0000002511c97c10 */ /* 0x000fe2000ff3e0ff */
[----:B------:R2:W-:Y:S01]  /*3700*/  STL [R1+0x1e8], R22 ;  /* 0x0001e81601007387 */ /* 0x0005e20000100800 */
[----:B0-----:R-:W-:Y:S02]  /*3710*/  IMAD R5, R41, 0x4, R0 ;  /* 0x0000000429057824 */ /* 0x001fe400078e0200 */
[----:B------:R-:W-:Y:S01]  /*3720*/  IADD3.X R200, R19, UR61, RZ, P1, !PT ;  /* 0x0000003d13c87c10 */ /* 0x000fe20008ffe4ff */
[----:B------:R0:W-:Y:S01]  /*3730*/  STL [R1+0x1d4], R2 ;  /* 0x0001d40201007387 */ /* 0x0001e20000100800 */
[----:B------:R-:W-:-:S02]  /*3740*/  IADD3 R221, P1, R17, UR33, RZ ;  /* 0x0000002111dd7c10 */ /* 0x000fc4000ff3e0ff */
[----:B-1----:R-:W-:Y:S01]  /*3750*/  IADD3.X R23, R19, UR52, RZ, P0, !PT ;  /* 0x0000003413177c10 */ /* 0x002fe200087fe4ff */
[----:B------:R1:W-:Y:S01]  /*3760*/  STL [R1+0x1dc], R3 ;  /* 0x0001dc0301007387 */ /* 0x0003e20000100800 */
[----:B------:R-:W-:Y:S01]  /*3770*/  IADD3 RZ, P0, R17, UR27, RZ ;  /* 0x0000001b11ff7c10 */ /* 0x000fe2000ff1e0ff */
[----:B------:R-:W-:Y:S01]  /*3780*/  USHF.R.S32.HI UR52, URZ, 0x1f, UR31 ;  /* 0x0000001f3f347899 */ /* 0x000fe2000801141f */
[-C--:B--2---:R-:W-:Y:S01]  /*3790*/  IADD3 R22, P4, R8, R37.reuse, RZ ;  /* 0x0000002508167210 */ /* 0x084fe20007f9e0ff */
[----:B------:R2:W-:Y:S01]  /*37a0*/  STL [R1+0x1e4], R4 ;  /* 0x0001e40401007387 */ /* 0x0005e20000100800 */
[----:B------:R-:W-:Y:S01]  /*37b0*/  IADD3.X R150, R19, UR51, RZ, P0, !PT ;  /* 0x0000003313967c10 */ /* 0x000fe200087fe4ff */
[----:B0-----:R-:W-:Y:S01]  /*37c0*/  IMAD R2, R41, 0x4, R5 ;  /* 0x0000000429027824 */ /* 0x001fe200078e0205 */
[----:B------:R-:W-:Y:S01]  /*37d0*/  IADD3 R153, P0, R17, UR24, RZ ;  /* 0x0000001811997c10 */ /* 0x000fe2000ff1e0ff */
[----:B------:R-:W-:Y:S01]  /*37e0*/  USHF.R.S32.HI UR27, URZ, 0x1f, UR29 ;  /* 0x0000001f3f1b7899 */ /* 0x000fe2000801141d */
[C---:B------:R-:W-:Y:S01]  /*37f0*/  IADD3.X R219, R19.reuse, UR30, RZ, P1, !PT ;  /* 0x0000001e13db7c10 */ /* 0x040fe20008ffe4ff */
[----:B------:R-:W-:Y:S01]  /*3800*/  USHF.R.S32.HI UR51, URZ, 0x1f, UR28 ;  /* 0x0000001f3f337899 */ /* 0x000fe2000801141c */
[CC--:B-1----:R-:W-:Y:S01]  /*3810*/  IADD3 R3, P2, R6.reuse, R37.reuse, RZ ;  /* 0x0000002506037210 */ /* 0x0c2fe20007f5e0ff */
[----:B------:R-:W-:Y:S01]  /*3820*/  USHF.R.S32.HI UR24, URZ, 0x1f, UR26 ;  /* 0x0000001f3f187899 */ /* 0x000fe2000801141a */
[----:B------:R-:W-:Y:S01]  /*3830*/  IADD3.X R152, R19, UR50, RZ, P0, !PT ;  /* 0x0000003213987c10 */ /* 0x000fe200087fe4ff */
[----:B------:R-:W-:Y:S01]  /*3840*/  USHF.R.S32.HI UR50, URZ, 0x1f, UR25 ;  /* 0x0000001f3f327899 */ /* 0x000fe20008011419 */
[----:B--2---:R-:W-:Y:S01]  /*3850*/  IADD3 R4, P3, R7, R37, RZ ;  /* 0x0000002507047210 */ /* 0x004fe20007f7e0ff */
[----:B------:R0:W-:Y:S01]  /*3860*/  STL [R1+0x1f0], R3 ;  /* 0x0001f00301007387 */ /* 0x0001e20000100800 */
[C---:B------:R-:W-:Y:S01]  /*3870*/  IADD3 R157, P0, R17.reuse, UR21, RZ ;  /* 0x00000015119d7c10 */ /* 0x040fe2000ff1e0ff */
[----:B------:R-:W-:Y:S01]  /*3880*/  USHF.R.S32.HI UR21, URZ, 0x1f, UR23 ;  /* 0x0000001f3f157899 */ /* 0x000fe20008011417 */
[----:B------:R-:W-:Y:S01]  /*3890*/  IADD3 R245, P1, R17, UR28, RZ ;  /* 0x0000001c11f57c10 */ /* 0x000fe2000ff3e0ff */
[----:B------:R1:W-:Y:S01]  /*38a0*/  STL [R1+0x1f8], R4 ;  /* 0x0001f80401007387 */ /* 0x0003e20000100800 */
[----:B------:R-:W-:Y:S01]  /*38b0*/  IADD3.X R156, R19, UR49, RZ, P0, !PT ;  /* 0x00000031139c7c10 */ /* 0x000fe200087fe4ff */
[----:B------:R-:W-:Y:S01]  /*38c0*/  USHF.R.S32.HI UR49, URZ, 0x1f, UR22 ;  /* 0x0000001f3f317899 */ /* 0x000fe20008011416 */
[----:B------:R-:W-:Y:S01]  /*38d0*/  IADD3 R161, P0, R17, UR20, RZ ;  /* 0x0000001411a17c10 */ /* 0x000fe2000ff1e0ff */
[----:B------:R-:W-:Y:S01]  /*38e0*/  STL [R1+0x200], R22 ;  /* 0x0002001601007387 */ /* 0x000fe20000100800 */
[----:B------:R-:W-:Y:S01]  /*38f0*/  IADD3.X R243, R19, UR51, RZ, P1, !PT ;  /* 0x0000003313f37c10 */ /* 0x000fe20008ffe4ff */
[----:B0-----:R-:W-:Y:S01]  /*3900*/  IMAD R3, R41, 0x4, R2 ;  /* 0x0000000429037824 */ /* 0x001fe200078e0202 */
[----:B------:R-:W-:Y:S01]  /*3910*/  IADD3.X R160, R19, UR48, RZ, P0, !PT ;  /* 0x0000003013a07c10 */ /* 0x000fe200087fe4ff */
[----:B------:R-:W-:Y:S01]  /*3920*/  USHF.R.S32.HI UR20, URZ, 0x1f, UR43 ;  /* 0x0000001f3f147899 */ /* 0x000fe2000801142b */
[----:B------:R-:W-:Y:S01]  /*3930*/  IADD3 R165, P0, R17, UR19, RZ ;  /* 0x0000001311a57c10 */ /* 0x000fe2000ff1e0ff */
[----:B------:R-:W-:Y:S01]  /*3940*/  USHF.R.S32.HI UR48, URZ, 0x1f, UR46 ;  /* 0x0000001f3f307899 */ /* 0x000fe2000801142e */
[-C--:B-1----:R-:W-:Y:S01]  /*3950*/  LEA.HI.X.SX32 R4, R6, R39.reuse, 0x1, P2 ;  /* 0x0000002706047211 */ /* 0x082fe200010f0eff */
[----:B------:R-:W-:Y:S01]  /*3960*/  USHF.R.S32.HI UR19, URZ, 0x1f, UR45 ;  /* 0x0000001f3f137899 */ /* 0x000fe2000801142d */
[----:B------:R-:W-:-:S02]  /*3970*/  LEA.HI.X.SX32 R6, R7, R39, 0x1, P3 ;  /* 0x0000002707067211 */ /* 0x000fc400018f0eff */
[----:B------:R-:W-:Y:S01]  /*3980*/  LEA.HI.X.SX32 R7, R8, R39, 0x1, P4 ;  /* 0x0000002708077211 */ /* 0x000fe200020f0eff */
[----:B------:R0:W-:Y:S01]  /*3990*/  STL [R1+0x1ec], R4 ;  /* 0x0001ec0401007387 */ /* 0x0001e20000100800 */
[----:B------:R-:W-:Y:S02]  /*39a0*/  IADD3 R8, P4, R21, R37, RZ ;  /* 0x0000002515087210 */ /* 0x000fe40007f9e0ff */
[----:B------:R-:W-:Y:S01]  /*39b0*/  IADD3.X R164, R19, UR47, RZ, P0, !PT ;  /* 0x0000002f13a47c10 */ /* 0x000fe200087fe4ff */
[----:B------:R1:W-:Y:S01]  /*39c0*/  STL [R1+0x1f4], R6 ;  /* 0x0001f40601007387 */ /* 0x0003e20000100800 */
[----:B------:R-:W-:Y:S01]  /*39d0*/  IADD3 R175, P0, R18, UR17, RZ ;  /* 0x0000001112af7c10 */ /* 0x000fe2000ff1e0ff */
[----:B------:R-:W-:Y:S02]  /*39e0*/  USHF.R.S32.HI UR47, URZ, 0x1f, UR44 ;  /* 0x0000001f3f2f7899 */ /* 0x000fe4000801142c */
[----:B------:R2:W-:Y:S01]  /*39f0*/  STL [R1+0x1fc], R7 ;  /* 0x0001fc0701007387 */ /* 0x0005e20000100800 */
[----:B------:R-:W-:Y:S01]  /*3a00*/  IADD3.X R174, R20, UR59, RZ, P0, !PT ;  /* 0x0000003b14ae7c10 */ /* 0x000fe200087fe4ff */
[----:B0-----:R-:W-:Y:S01]  /*3a10*/  IMAD R4, R41, 0x4, R3 ;  /* 0x0000000429047824 */ /* 0x001fe200078e0203 */
[----:B------:R-:W-:-:S02]  /*3a20*/  IADD3 R187, P0, R18, UR41, RZ ;  /* 0x0000002912bb7c10 */ /* 0x000fc4000ff1e0ff */
        /* <DEDUP_REMOVED lines=9> */
[----:B0-----:R-:W-:Y:S01]  /*3ac0*/  IMAD R6, R41, 0x4, R4 ;  /* 0x0000000429067824 */ /* 0x001fe200078e0204 */
[-C--:B-1----:R-:W-:Y:S02]  /*3ad0*/  LEA.HI.X.SX32 R7, R9, R39.reuse, 0x1, P2 ;  /* 0x0000002709077211 */ /* 0x082fe400010f0eff */
[-C--:B------:R-:W-:Y:S02]  /*3ae0*/  LEA.HI.X.SX32 R9, R21, R39.reuse, 0x1, P4 ;  /* 0x0000002715097211 */ /* 0x080fe400020f0eff */
[----:B--2---:R-:W-:Y:S01]  /*3af0*/  LEA.HI.X.SX32 R8, R10, R39, 0x1, P3 ;  /* 0x000000270a087211 */ /* 0x004fe200018f0eff */
        /* <DEDUP_REMOVED lines=13> */
[----:B-1----:R-:W-:Y:S01]  /*3bd0*/  IMAD.MOV.U32 R10, RZ, RZ, 0x3f800000 ;  /* 0x3f800000ff0a7424 */ /* 0x002fe200078e00ff */
[-C--:B--2---:R-:W-:Y:S02]  /*3be0*/  LEA.HI.X.SX32 R9, R5, R39.reuse, 0x1, P3 ;  /* 0x0000002705097211 */ /* 0x084fe400018f0eff */
[----:B------:R-:W-:Y:S02]  /*3bf0*/  LEA.HI.X.SX32 R5, R2, R39, 0x1, P4 ;  /* 0x0000002702057211 */ /* 0x000fe400020f0eff */
[----:B------:R-:W-:Y:S01]  /*3c00*/  IADD3 R2, P2, R3, R37, RZ ;  /* 0x0000002503027210 */ /* 0x000fe20007f5e0ff */
[----:B------:R1:W-:Y:S01]  /*3c10*/  STL [R1+0x224], R9 ;  /* 0x0002240901007387 */ /* 0x0003e20000100800 */
[----:B0-----:R-:W-:Y:S02]  /*3c20*/  IMAD R0, R41, 0x4, R8 ;  /* 0x0000000429007824 */ /* 0x001fe400078e0208 */
[----:B------:R-:W-:Y:S01]  /*3c30*/  LEA.HI.X.SX32 R3, R3, R39, 0x1, P2 ;  /* 0x0000002703037211 */ /* 0x000fe200010f0eff */
[----:B------:R0:W-:Y:S04]  /*3c40*/  STL [R1+0x22c], R5 ;  /* 0x00022c0501007387 */ /* 0x0001e80000100800 */
[----:B------:R2:W-:Y:S01]  /*3c50*/  STL [R1+0x238], R2 ;  /* 0x0002380201007387 */ /* 0x0005e20000100800 */
[----:B-1----:R-:W-:-:S02]  /*3c60*/  IADD3 R9, P3, R4, R37, RZ ;  /* 0x0000002504097210 */ /* 0x002fc40007f7e0ff */
[----:B0-----:R-:W-:-:S03]  /*3c70*/  IADD3 R5, P4, R6, R37, RZ ;  /* 0x0000002506057210 */ /* 0x001fc60007f9e0ff */
[----:B------:R0:W-:Y:S01]  /*3c80*/  STL [R1+0x240], R9 ;  /* 0x0002400901007387 */ /* 0x0001e20000100800 */
[----:B------:R-:W-:Y:S01]  /*3c90*/  LEA.HI.X.SX32 R4, R4, R39, 0x1, P3 ;  /* 0x0000002704047211 */ /* 0x000fe200018f0eff */
[----:B--2---:R-:W-:Y:S02]  /*3ca0*/  IMAD R2, R41, 0x4, R0 ;  /* 0x0000000429027824 */ /* 0x004fe400078e0200 */
[----:B------:R1:W-:Y:S04]  /*3cb0*/  STL [R1+0x248], R5 ;  /* 0x0002480501007387 */ /* 0x0003e80000100800 */
[----:B------:R2:W-:Y:S01]  /*3cc0*/  STL [R1+0x234], R3 ;  /* 0x0002340301007387 */ /* 0x0005e20000100800 */
[----:B0-----:R-:W-:-:S03]  /*3cd0*/  IMAD.MOV.U32 R9, RZ, RZ, 0x3f800000 ;  /* 0x3f800000ff097424 */ /* 0x001fc600078e00ff */
[----:B------:R0:W-:Y:S01]  /*3ce0*/  STL [R1+0x23c], R4 ;  /* 0x00023c0401007387 */ /* 0x0001e20000100800 */
[----:B-1----:R-:W-:Y:S02]  /*3cf0*/  LEA.HI.X.SX32 R5, R6, R39, 0x1, P4 ;  /* 0x0000002706057211 */ /* 0x002fe400020f0eff */
[-C--:B------:R-:W-:Y:S01]  /*3d00*/  IADD3 R6, P3, R8, R37.reuse, RZ ;  /* 0x0000002508067210 */ /* 0x080fe20007f7e0ff */
[----:B--2---:R-:W-:Y:S02]  /*3d10*/  IMAD R3, R41, 0x4, R2 ;  /* 0x0000000429037824 */ /* 0x004fe400078e0202 */
[----:B------:R1:W-:Y:S01]  /*3d20*/  STL [R1+0x244], R5 ;  /* 0x0002440501007387 */ /* 0x0003e20000100800 */
[----:B0-----:R-:W-:-:S04]  /*3d30*/  IADD3 R4, P2, R7, R37, RZ ;  /* 0x0000002507047210 */ /* 0x001fc80007f5e0ff */
[----:B------:R-:W-:Y:S01]  /*3d40*/  LEA.HI.X.SX32 R7, R7, R39, 0x1, P2 ;  /* 0x0000002707077211 */ /* 0x000fe200010f0eff */
[----:B------:R0:W-:Y:S01]  /*3d50*/  STL [R1+0x250], R4 ;  /* 0x0002500401007387 */ /* 0x0001e20000100800 */
[----:B-1----:R-:W-:-:S03]  /*3d60*/  IADD3 R5, P4, R0, R37, RZ ;  /* 0x0000002500057210 */ /* 0x002fc60007f9e0ff */
[----:B------:R1:W-:Y:S04]  /*3d70*/  STL [R1+0x258], R6 ;  /* 0x0002580601007387 */ /* 0x0003e80000100800 */
[----:B------:R2:W-:Y:S01]  /*3d80*/  STL [R1+0x260], R5 ;  /* 0x0002600501007387 */ /* 0x0005e20000100800 */
[----:B0-----:R-:W-:-:S03]  /*3d90*/  IMAD R4, R41, 0x4, R3 ;  /* 0x0000000429047824 */ /* 0x001fc600078e0203 */
[----:B------:R0:W-:Y:S01]  /*3da0*/  STL [R1+0x24c], R7 ;  /* 0x00024c0701007387 */ /* 0x0001e20000100800 */
[-C--:B-1----:R-:W-:Y:S02]  /*3db0*/  LEA.HI.X.SX32 R6, R8, R39.reuse, 0x1, P3 ;  /* 0x0000002708067211 */ /* 0x082fe400018f0eff */
[----:B--2---:R-:W-:-:S03]  /*3dc0*/  LEA.HI.X.SX32 R5, R0, R39, 0x1, P4 ;  /* 0x0000002700057211 */ /* 0x004fc600020f0eff */
[----:B------:R1:W-:Y:S01]  /*3dd0*/  STL [R1+0x254], R6 ;  /* 0x0002540601007387 */ /* 0x0003e20000100800 */
[----:B------:R-:W-:Y:S01]  /*3de0*/  IMAD R0, R41, 0x4, R4 ;  /* 0x0000000429007824 */ /* 0x000fe200078e0204 */
[-C--:B0-----:R-:W-:Y:S02]  /*3df0*/  IADD3 R7, P4, R4, R37.reuse, RZ ;  /* 0x0000002504077210 */ /* 0x081fe40007f9e0ff */
[----:B------:R0:W-:Y:S01]  /*3e00*/  STL [R1+0x25c], R5 ;  /* 0x00025c0501007387 */ /* 0x0001e20000100800 */
[-C--:B-1----:R-:W-:Y:S02]  /*3e10*/  IADD3 R6, P2, R2, R37.reuse, RZ ;  /* 0x0000002502067210 */ /* 0x082fe40007f5e0ff */
[----:B0-----:R-:W-:-:S03]  /*3e20*/  IADD3 R5, P3, R3, R37, RZ ;  /* 0x0000002503057210 */ /* 0x001fc60007f7e0ff */
[----:B------:R0:W-:Y:S01]  /*3e30*/  STL [R1+0x268], R6 ;  /* 0x0002680601007387 */ /* 0x0001e20000100800 */
[----:B------:R-:W-:-:S03]  /*3e40*/  LEA.HI.X.SX32 R3, R3, R39, 0x1, P3 ;  /* 0x0000002703037211 */ /* 0x000fc600018f0eff */
[----:B------:R1:W-:Y:S01]  /*3e50*/  STL [R1+0x270], R5 ;  /* 0x0002700501007387 */ /* 0x0003e20000100800 */
[----:B------:R-:W-:-:S03]  /*3e60*/  IADD3 RZ, P3, R18, UR5, RZ ;  /* 0x0000000512ff7c10 */ /* 0x000fc6000ff7e0ff */
[----:B------:R2:W-:Y:S01]  /*3e70*/  STL [R1+0x278], R7 ;  /* 0x0002780701007387 */ /* 0x0005e20000100800 */
[----:B------:R-:W-:Y:S02]  /*3e80*/  IADD3.X R22, R20, UR32, RZ, P3, !PT ;  /* 0x0000002014167c10 */ /* 0x000fe40009ffe4ff */
[----:B0-----:R-:W-:Y:S02]  /*3e90*/  IADD3 R6, P5, R0, R37, RZ ;  /* 0x0000002500067210 */ /* 0x001fe40007fbe0ff */
[C---:B------:R-:W-:Y:S02]  /*3ea0*/  IADD3 R169, P3, R17.reuse, UR18, RZ ;  /* 0x0000001211a97c10 */ /* 0x040fe4000ff7e0ff */
[-C--:B-1----:R-:W-:Y:S01]  /*3eb0*/  LEA.HI.X.SX32 R5, R2, R39.reuse, 0x1, P2 ;  /* 0x0000002702057211 */ /* 0x082fe200010f0eff */
[----:B------:R-:W-:Y:S01]  /*3ec0*/  STL [R1+0x280], R6 ;  /* 0x0002800601007387 */ /* 0x000fe20000100800 */
[-C--:B------:R-:W-:Y:S01]  /*3ed0*/  LEA.HI.X.SX32 R2, R4, R39.reuse, 0x1, P4 ;  /* 0x0000002704027211 */ /* 0x080fe200020f0eff */
[----:B--2---:R-:W-:Y:S01]  /*3ee0*/  IMAD.MOV.U32 R7, RZ, RZ, 0x3f800000 ;  /* 0x3f800000ff077424 */ /* 0x004fe200078e00ff */
[----:B------:R-:W-:Y:S01]  /*3ef0*/  LEA.HI.X.SX32 R0, R0, R39, 0x1, P5 ;  /* 0x0000002700007211 */ /* 0x000fe200028f0eff */
[----:B------:R0:W-:Y:S01]  /*3f00*/  STL [R1+0x264], R5 ;  /* 0x0002640501007387 */ /* 0x0001e20000100800 */
[----:B------:R-:W-:Y:S01]  /*3f10*/  IADD3 R171, P4, R18, UR18, RZ ;  /* 0x0000001212ab7c10 */ /* 0x000fe2000ff9e0ff */
[----:B------:R-:W-:Y:S01]  /*3f20*/  USHF.R.S32.HI UR18, URZ, 0x1f, UR11 ;  /* 0x0000001f3f127899 */ /* 0x000fe2000801140b */
[----:B------:R-:W-:Y:S01]  /*3f30*/  IADD3 R173, P5, R17, UR17, RZ ;  /* 0x0000001111ad7c10 */ /* 0x000fe2000ffbe0ff */
[----:B------:R-:W-:Y:S01]  /*3f40*/  STL [R1+0x26c], R3 ;  /* 0x00026c0301007387 */ /* 0x000fe20000100800 */
[----:B------:R-:W-:Y:S01]  /*3f50*/  IADD3.X R170, R20, UR60, RZ, P4, !PT ;  /* 0x0000003c14aa7c10 */ /* 0x000fe2000a7fe4ff */
[----:B------:R-:W-:Y:S01]  /*3f60*/  ULDC UR17, c[0x0][0x254] ;  /* 0x0000950000117ab9 */ /* 0x000fe20000000800 */
[----:B------:R-:W-:Y:S01]  /*3f70*/  IADD3 R183, P4, R18, UR38, RZ ;  /* 0x0000002612b77c10 */ /* 0x000fe2000ff9e0ff */
[----:B------:R1:W-:Y:S01]  /*3f80*/  STL [R1+0x274], R2 ;  /* 0x0002740201007387 */ /* 0x0003e20000100800 */
[----:B------:R-:W-:Y:S01]  /*3f90*/  IADD3.X R172, R19, UR59, RZ, P5, !PT ;  /* 0x0000003b13ac7c10 */ /* 0x000fe2000affe4ff */
[----:B0-----:R-:W-:Y:S01]  /*3fa0*/  IMAD.MOV.U32 R5, RZ, RZ, -0x800000 ;  /* 0xff800000ff057424 */ /* 0x001fe200078e00ff */
[C---:B------:R-:W-:Y:S01]  /*3fb0*/  IADD3 R185, P5, R17.reuse, UR41, RZ ;  /* 0x0000002911b97c10 */ /* 0x040fe2000ffbe0ff */
[----:B------:R0:W-:Y:S01]  /*3fc0*/  STL [R1+0x27c], R0 ;  /* 0x00027c0001007387 */ /* 0x0001e20000100800 */
[----:B------:R-:W-:Y:S01]  /*3fd0*/  IADD3 RZ, P2, R17, UR5, RZ ;  /* 0x0000000511ff7c10 */ /* 0x000fe2000ff5e0ff */
[----:B------:R-:W-:Y:S01]  /*3fe0*/  UMOV UR5, URZ ;  /* 0x0000003f00057c82 */ /* 0x000fe20008000000 */
[----:B------:R-:W-:-:S02]  /*3ff0*/  IADD3.X R182, R20, UR57, RZ, P4, !PT ;  /* 0x0000003914b67c10 */ /* 0x000fc4000a7fe4ff */
[C---:B------:R-:W-:Y:S02]  /*4000*/  IADD3 R195, P4, R18.reuse, UR40, RZ ;  /* 0x0000002812c37c10 */ /* 0x040fe4000ff9e0ff */
[C---:B------:R-:W-:Y:S02]  /*4010*/  IADD3.X R184, R19.reuse, UR56, RZ, P5, !PT ;  /* 0x0000003813b87c10 */ /* 0x040fe4000affe4ff */
[----:B------:R-:W-:Y:S01]  /*4020*/  IADD3.X R21, R19, UR32, RZ, P2, !PT ;  /* 0x0000002013157c10 */ /* 0x000fe200097fe4ff */
[----:B------:R-:W-:Y:S01]  /*4030*/  USHF.R.S32.HI UR32, URZ, 0x1f, UR35 ;  /* 0x0000001f3f207899 */ /* 0x000fe20008011423 */
[----:B------:R-:W-:Y:S02]  /*4040*/  IADD3 R197, P5, R17, UR39, RZ ;  /* 0x0000002711c57c10 */ /* 0x000fe4000ffbe0ff */
[----:B------:R-:W-:Y:S02]  /*4050*/  IADD3 R179, P2, R18, UR34, RZ ;  /* 0x0000002212b37c10 */ /* 0x000fe4000ff5e0ff */
[----:B------:R-:W-:-:S02]  /*4060*/  IADD3.X R168, R19, UR60, RZ, P3, !PT ;  /* 0x0000003c13a87c10 */ /* 0x000fc40009ffe4ff */
[----:B------:R-:W-:Y:S02]  /*4070*/  IADD3 R181, P3, R17, UR38, RZ ;  /* 0x0000002611b57c10 */ /* 0x000fe4000ff7e0ff */
[----:B------:R-:W-:Y:S02]  /*4080*/  IADD3.X R194, R20, UR54, RZ, P4, !PT ;  /* 0x0000003614c27c10 */ /* 0x000fe4000a7fe4ff */
[----:B------:R-:W-:Y:S02]  /*4090*/  IADD3 R209, P4, R18, UR36, RZ ;  /* 0x0000002412d17c10 */ /* 0x000fe4000ff9e0ff */
[----:B------:R-:W-:Y:S02]  /*40a0*/  IADD3.X R196, R19, UR53, RZ, P5, !PT ;  /* 0x0000003513c47c10 */ /* 0x000fe4000affe4ff */
[----:B------:R-:W-:Y:S02]  /*40b0*/  IADD3.X R178, R20, UR58, RZ, P2, !PT ;  /* 0x0000003a14b27c10 */ /* 0x000fe400097fe4ff */
[----:B------:R-:W-:-:S02]  /*40c0*/  IADD3 R213, P5, R17, UR35, RZ ;  /* 0x0000002311d57c10 */ /* 0x000fc4000ffbe0ff */
[----:B------:R-:W-:Y:S02]  /*40d0*/  IADD3 R191, P2, R18, UR42, RZ ;  /* 0x0000002a12bf7c10 */ /* 0x000fe4000ff5e0ff */
[----:B------:R-:W-:Y:S02]  /*40e0*/  IADD3.X R180, R19, UR57, RZ, P3, !PT ;  /* 0x0000003913b47c10 */ /* 0x000fe40009ffe4ff */
[----:B------:R-:W-:Y:S02]  /*40f0*/  IADD3 R193, P3, R17, UR40, RZ ;  /* 0x0000002811c17c10 */ /* 0x000fe4000ff7e0ff */
[----:B------:R-:W-:Y:S02]  /*4100*/  IADD3.X R207, R20, UR10, RZ, P4, !PT ;  /* 0x0000000a14cf7c10 */ /* 0x000fe4000a7fe4ff */
[----:B------:R-:W-:Y:S02]  /*4110*/  IADD3 R233, P4, R18, UR31, RZ ;  /* 0x0000001f12e97c10 */ /* 0x000fe4000ff9e0ff */
[----:B------:R-:W-:-:S02]  /*4120*/  IADD3.X R211, R19, UR32, RZ, P5, !PT ;  /* 0x0000002013d37c10 */ /* 0x000fc4000affe4ff */
[----:B------:R-:W-:Y:S02]  /*4130*/  IADD3.X R190, R20, UR55, RZ, P2, !PT ;  /* 0x0000003714be7c10 */ /* 0x000fe400097fe4ff */
[----:B------:R-:W-:Y:S02]  /*4140*/  IADD3 R237, P5, R17, UR29, RZ ;  /* 0x0000001d11ed7c10 */ /* 0x000fe4000ffbe0ff */
[----:B------:R-:W-:Y:S02]  /*4150*/  IADD3 R203, P2, R18, UR37, RZ ;  /* 0x0000002512cb7c10 */ /* 0x000fe4000ff5e0ff */
[----:B------:R-:W-:Y:S02]  /*4160*/  IADD3.X R192, R19, UR54, RZ, P3, !PT ;  /* 0x0000003613c07c10 */ /* 0x000fe40009ffe4ff */
[----:B------:R-:W-:Y:S02]  /*4170*/  IADD3 R205, P3, R17, UR36, RZ ;  /* 0x0000002411cd7c10 */ /* 0x000fe4000ff7e0ff */
[----:B------:R-:W-:-:S02]  /*4180*/  IADD3.X R231, R20, UR52, RZ, P4, !PT ;  /* 0x0000003414e77c10 */ /* 0x000fc4000a7fe4ff */
[----:B------:R-:W-:Y:S02]  /*4190*/  IADD3.X R215, R20, UR32, RZ, P0, !PT ;  /* 0x0000002014d77c10 */ /* 0x000fe400087fe4ff */
[----:B-1----:R-:W-:Y:S02]  /*41a0*/  IADD3 R2, P4, R18, UR26, RZ ;  /* 0x0000001a12027c10 */ /* 0x002fe4000ff9e0ff */
[----:B------:R-:W-:Y:S02]  /*41b0*/  IADD3.X R235, R19, UR27, RZ, P5, !PT ;  /* 0x0000001b13eb7c10 */ /* 0x000fe4000affe4ff */
[----:B------:R-:W-:Y:S01]  /*41c0*/  IADD3.X R202, R20, UR61, RZ, P2, !PT ;  /* 0x0000003d14ca7c10 */ /* 0x000fe200097fe4ff */
[----:B------:R1:W-:Y:S01]  /*41d0*/  STL [R1], R2 ;  /* 0x0000000201007387 */ /* 0x0003e20000100800 */
[----:B------:R-:W-:Y:S02]  /*41e0*/  IADD3 R241, P0, R18, UR29, RZ ;  /* 0x0000001d12f17c10 */ /* 0x000fe4000ff1e0ff */
[----:B0-----:R-:W-:-:S02]  /*41f0*/  IADD3 R0, P5, R17, UR25, RZ ;  /* 0x0000001911007c10 */ /* 0x001fc4000ffbe0ff */
[----:B------:R-:W-:Y:S02]  /*4200*/  IADD3 R225, P2, R18, UR33, RZ ;  /* 0x0000002112e17c10 */ /* 0x000fe4000ff5e0ff */
[----:B------:R-:W-:Y:S01]  /*4210*/  IADD3.X R204, R19, UR10, RZ, P3, !PT ;  /* 0x0000000a13cc7c10 */ /* 0x000fe20009ffe4ff */
[----:B------:R0:W-:Y:S01]  /*4220*/  STL [R1+0x8], R0 ;  /* 0x0000080001007387 */ /* 0x0001e20000100800 */
[----:B------:R-:W-:Y:S02]  /*4230*/  IADD3 R229, P3, R17, UR31, RZ ;  /* 0x0000001f11e57c10 */ /* 0x000fe4000ff7e0ff */
[C---:B------:R-:W-:Y:S02]  /*4240*/  IADD3.X R239, R20.reuse, UR27, RZ, P0, !PT ;  /* 0x0000001b14ef7c10 */ /* 0x040fe400087fe4ff */
[----:B------:R-:W-:Y:S02]  /*4250*/  IADD3.X R223, R20, UR30, RZ, P2, !PT ;  /* 0x0000001e14df7c10 */ /* 0x000fe400097fe4ff */
[----:B-1----:R-:W-:-:S02]  /*4260*/  IADD3 R2, P0, R18, UR25, RZ ;  /* 0x0000001912027c10 */ /* 0x002fc4000ff1e0ff */
[----:B------:R-:W-:Y:S02]  /*4270*/  IADD3 R248, P2, R18, UR28, RZ ;  /* 0x0000001c12f87c10 */ /* 0x000fe4000ff5e0ff */
[----:B------:R-:W-:Y:S01]  /*4280*/  IADD3.X R227, R19, UR52, RZ, P3, !PT ;  /* 0x0000003413e37c10 */ /* 0x000fe20009ffe4ff */
[----:B------:R1:W-:Y:S01]  /*4290*/  STL [R1+0x10], R2 ;  /* 0x0000100201007387 */ /* 0x0003e20000100800 */
[C---:B0-----:R-:W-:Y:S02]  /*42a0*/  IADD3 R0, P1, R17.reuse, UR23, RZ ;  /* 0x0000001711007c10 */ /* 0x041fe4000ff3e0ff */
[----:B------:R-:W-:Y:S02]  /*42b0*/  IADD3 R251, P3, R17, UR26, RZ ;  /* 0x0000001a11fb7c10 */ /* 0x000fe4000ff7e0ff */
[----:B------:R-:W-:Y:S01]  /*42c0*/  IADD3.X R246, R20, UR51, RZ, P2, !PT ;  /* 0x0000003314f67c10 */ /* 0x000fe200097fe4ff */
[----:B------:R0:W-:Y:S01]  /*42d0*/  STL [R1+0x18], R0 ;  /* 0x0000180001007387 */ /* 0x0001e20000100800 */
[----:B------:R-:W-:-:S02]  /*42e0*/  IADD3.X R249, R19, UR24, RZ, P3, !PT ;  /* 0x0000001813f97c10 */ /* 0x000fc40009ffe4ff */
[----:B------:R-:W-:Y:S02]  /*42f0*/  IADD3.X R252, R20, UR24, RZ, P4, !PT ;  /* 0x0000001814fc7c10 */ /* 0x000fe4000a7fe4ff */
[C---:B-1----:R-:W-:Y:S02]  /*4300*/  IADD3 R2, P2, R18.reuse, UR23, RZ ;  /* 0x0000001712027c10 */ /* 0x042fe4000ff5e0ff */
[----:B------:R-:W-:Y:S02]  /*4310*/  IADD3 R3, P4, R18, UR22, RZ ;  /* 0x0000001612037c10 */ /* 0x000fe4000ff9e0ff */
[----:B0-----:R-:W-:Y:S01]  /*4320*/  IADD3 R0, P3, R17, UR22, RZ ;  /* 0x0000001611007c10 */ /* 0x001fe2000ff7e0ff */
[----:B------:R0:W-:Y:S04]  /*4330*/  STL [R1+0x20], R2 ;  /* 0x0000200201007387 */ /* 0x0001e80000100800 */
[----:B------:R1:W-:Y:S04]  /*4340*/  STL [R1+0x28], R0 ;  /* 0x0000280001007387 */ /* 0x0003e80000100800 */
[----:B------:R2:W-:Y:S01]  /*4350*/  STL [R1+0x30], R3 ;  /* 0x0000300301007387 */ /* 0x0005e20000100800 */
[----:B0-----:R-:W-:-:S02]  /*4360*/  IADD3.X R2, R19, UR50, RZ, P5, !PT ;  /* 0x0000003213027c10 */ /* 0x001fc4000affe4ff */
[----:B-1----:R-:W-:-:S03]  /*4370*/  IADD3 R0, P5, R17, UR43, RZ ;  /* 0x0000002b11007c10 */ /* 0x002fc6000ffbe0ff */
[----:B------:R0:W-:Y:S01]  /*4380*/  STL [R1+0x4], R2 ;  /* 0x0000040201007387 */ /* 0x0001e20000100800 */
[----:B--2---:R-:W-:-:S03]  /*4390*/  IADD3.X R3, R20, UR50, RZ, P0, !PT ;  /* 0x0000003214037c10 */ /* 0x004fc600087fe4ff */
[----:B------:R1:W-:Y:S04]  /*43a0*/  STL [R1+0x38], R0 ;  /* 0x0000380001007387 */ /* 0x0003e80000100800 */
[----:B------:R2:W-:Y:S01]  /*43b0*/  STL [R1+0xc], R3 ;  /* 0x00000c0301007387 */ /* 0x0005e20000100800 */
[----:B0-----:R-:W-:Y:S02]  /*43c0*/  IADD3 R2, P0, R18, UR43, RZ ;  /* 0x0000002b12027c10 */ /* 0x001fe4000ff1e0ff */
[----:B-1----:R-:W-:-:S03]  /*43d0*/  IADD3.X R0, R19, UR21, RZ, P1, !PT ;  /* 0x0000001513007c10 */ /* 0x002fc60008ffe4ff */
[----:B------:R0:W-:Y:S01]  /*43e0*/  STL [R1+0x40], R2 ;  /* 0x0000400201007387 */ /* 0x0001e20000100800 */
[----:B--2---:R-:W-:-:S03]  /*43f0*/  IADD3 R3, P1, R17, UR46, RZ ;  /* 0x0000002e11037c10 */ /* 0x004fc6000ff3e0ff */
[----:B------:R1:W-:Y:S04]  /*4400*/  STL [R1+0x14], R0 ;  /* 0x0000140001007387 */ /* 0x0003e80000100800 */
[----:B------:R2:W-:Y:S01]  /*4410*/  STL [R1+0x48], R3 ;  /* 0x0000480301007387 */ /* 0x0005e20000100800 */
[----:B0-----:R-:W-:Y:S02]  /*4420*/  IADD3.X R2, R20, UR21, RZ, P2, !PT ;  /* 0x0000001514027c10 */ /* 0x001fe400097fe4ff */
        /* <DEDUP_REMOVED lines=29> */
[----:B0-----:R-:W-:Y:S02]  /*4600*/  IADD3.X R2, R20, UR19, RZ, P4, !PT ;  /* 0x0000001314027c10 */ /* 0x001fe4000a7fe4ff */
[----:B-1----:R-:W-:-:S03]  /*4610*/  IADD3.X R0, R19, UR47, RZ, P5, !PT ;  /* 0x0000002f13007c10 */ /* 0x002fc6000affe4ff */
[----:B------:R0:W-:Y:S01]  /*4620*/  STL [R1+0x5c], R2 ;  /* 0x00005c0201007387 */ /* 0x0001e20000100800 */
[----:B--2---:R-:W-:-:S03]  /*4630*/  IADD3.X R3, R20, UR47, RZ, P0, !PT ;  /* 0x0000002f14037c10 */ /* 0x004fc600087fe4ff */
[----:B------:R1:W-:Y:S04]  /*4640*/  STL [R1+0x64], R0 ;  /* 0x0000640001007387 */ /* 0x0003e80000100800 */
[----:B------:R2:W-:Y:S01]  /*4650*/  STL [R1+0x6c], R3 ;  /* 0x00006c0301007387 */ /* 0x0005e20000100800 */
[----:B0-----:R-:W-:Y:S02]  /*4660*/  IADD3.X R2, R19, UR18, RZ, P1, !PT ;  /* 0x0000001213027c10 */ /* 0x001fe40008ffe4ff */
[----:B-1----:R-:W-:-:S03]  /*4670*/  IADD3.X R0, R20, UR18, RZ, P2, !PT ;  /* 0x0000001214007c10 */ /* 0x002fc600097fe4ff */
[----:B------:R2:W-:Y:S04]  /*4680*/  STL [R1+0x74], R2 ;  /* 0x0000740201007387 */ /* 0x0005e80000100800 */
[----:B------:R2:W-:Y:S02]  /*4690*/  STL [R1+0x7c], R0 ;  /* 0x00007c0001007387 */ /* 0x0005e40000100800 */
.L_x_1:
[----:B------:R-:W3:Y:S04]  /*46a0*/  LDL R135, [R1] ;  /* 0x0000000001877983 */ /* 0x000ee80000100800 */
[----:B------:R-:W4:Y:S04]  /*46b0*/  LDL R136, [R1+0x8] ;  /* 0x0000080001887983 */ /* 0x000f280000100800 */
[----:B------:R-:W5:Y:S01]  /*46c0*/  LDL R146, [R1+0x10] ;  /* 0x0000100001927983 */ /* 0x000f620000100800 */
[----:B------:R-:W-:Y:S02]  /*46d0*/  USHF.R.S32.HI UR11, URZ, 0x1f, UR6 ;  /* 0x0000001f3f0b7899 */ /* 0x000fe40008011406 */
[----:B--2---:R-:W-:-:S02]  /*46e0*/  IADD3 R2, P0, R17, UR6, RZ ;  /* 0x0000000611027c10 */ /* 0x004fc4000ff1e0ff */
[----:B------:R-:W-:Y:S01]  /*46f0*/  IADD3 R30, P1, R18, UR6, RZ ;  /* 0x00000006121e7c10 */ /* 0x000fe2000ff3e0ff */
[----:B------:R-:W2:Y:S01]  /*4700*/  LDL R137, [R1+0x4] ;  /* 0x0000040001897983 */ /* 0x000ea20000100800 */
[----:B------:R-:W-:Y:S02]  /*4710*/  IADD3.X R3, R19, UR11, RZ, P0, !PT ;  /* 0x0000000b13037c10 */ /* 0x000fe400087fe4ff */
[----:B------:R-:W-:Y:S01]  /*4720*/  IADD3.X R31, R20, UR11, RZ, P1, !PT ;  /* 0x0000000b141f7c10 */ /* 0x000fe20008ffe4ff */
[----:B------:R-:W2:Y:S01]  /*4730*/  LDL R148, [R1+0x18] ;  /* 0x0000180001947983 */ /* 0x000ea20000100800 */
[----:B------:R-:W-:Y:S02]  /*4740*/  IADD3 R36, P0, R153, UR6, RZ ;  /* 0x0000000699247c10 */ /* 0x000fe4000ff1e0ff */
[----:B------:R-:W-:Y:S01]  /*4750*/  IADD3 R34, P1, R155, UR6, RZ ;  /* 0x000000069b227c10 */ /* 0x000fe2000ff3e0ff */
[----:B------:R0:W2:Y:S01]  /*4760*/  LDG.E.U8 R0, desc[UR12][R30.64] ;  /* 0x0000000c1e007981 */ /* 0x0000a2000c1e1100 */
[----:B------:R-:W-:-:S02]  /*4770*/  IADD3.X R37, R152, UR11, RZ, P0, !PT ;  /* 0x0000000b98257c10 */ /* 0x000fc400087fe4ff */
[----:B------:R-:W-:Y:S01]  /*4780*/  IADD3.X R35, R154, UR11, RZ, P1, !PT ;  /* 0x0000000b9a237c10 */ /* 0x000fe20008ffe4ff */
[----:B------:R-:W2:Y:S01]  /*4790*/  LDL R138, [R1+0xc] ;  /* 0x00000c00018a7983 */ /* 0x000ea20000100800 */
[----:B------:R-:W-:-:S03]  /*47a0*/  IADD3 R32, P1, R159, UR6, RZ ;  /* 0x000000069f207c10 */ /* 0x000fc6000ff3e0ff */
[----:B------:R-:W2:Y:S01]  /*47b0*/  LDG.E.U8 R36, desc[UR12][R36.64] ;  /* 0x0000000c24247981 */ /* 0x000ea2000c1e1100 */
[----:B0-----:R-:W-:-:S03]  /*47c0*/  IADD3 R30, P0, R157, UR6, RZ ;  /* 0x000000069d1e7c10 */ /* 0x001fc6000ff1e0ff */
[----:B------:R-:W2:Y:S01]  /*47d0*/  LDG.E.U8 R35, desc[UR12][R34.64] ;  /* 0x0000000c22237981 */ /* 0x000ea2000c1e1100 */
[----:B------:R-:W-:Y:S02]  /*47e0*/  IADD3.X R31, R156, UR11, RZ, P0, !PT ;  /* 0x0000000b9c1f7c10 */ /* 0x000fe400087fe4ff */
[----:B------:R-:W-:Y:S01]  /*47f0*/  IADD3 R38, P0, R161, UR6, RZ ;  /* 0x00000006a1267c10 */ /* 0x000fe2000ff1e0ff */
[----:B------:R-:W2:Y:S01]  /*4800*/  LDL R216, [R1+0x20] ;  /* 0x0000200001d87983 */ /* 0x000ea20000100800 */
[----:B------:R-:W-:Y:S02]  /*4810*/  IADD3.X R33, R158, UR11, RZ, P1, !PT ;  /* 0x0000000b9e217c10 */ /* 0x000fe40008ffe4ff */
[----:B------:R-:W-:Y:S01]  /*4820*/  IADD3.X R39, R160, UR11, RZ, P0, !PT ;  /* 0x0000000ba0277c10 */ /* 0x000fe200087fe4ff */
[----:B------:R-:W2:Y:S01]  /*4830*/  LDL R139, [R1+0x14] ;  /* 0x00001400018b7983 */ /* 0x000ea20000100800 */
[----:B------:R-:W-:-:S03]  /*4840*/  IADD3 R40, P0, R165, UR6, RZ ;  /* 0x00000006a5287c10 */ /* 0x000fc6000ff1e0ff */
[----:B------:R0:W2:Y:S01]  /*4850*/  LDG.E.U8 R34, desc[UR12][R30.64] ;  /* 0x0000000c1e227981 */ /* 0x0000a2000c1e1100 */
[----:B------:R-:W-:-:S03]  /*4860*/  IADD3.X R41, R164, UR11, RZ, P0, !PT ;  /* 0x0000000ba4297c10 */ /* 0x000fc600087fe4ff */
[----:B------:R-:W2:Y:S04]  /*4870*/  LDG.E.U8 R33, desc[UR12][R32.64] ;  /* 0x0000000c20217981 */ /* 0x000ea8000c1e1100 */
[----:B------:R-:W2:Y:S01]  /*4880*/  LDL R214, [R1+0x28] ;  /* 0x0000280001d67983 */ /* 0x000ea20000100800 */
[----:B0-----:R-:W-:Y:S02]  /*4890*/  IADD3 R30, P1, R163, UR6, RZ ;  /* 0x00000006a31e7c10 */ /* 0x001fe4000ff3e0ff */
[----:B------:R-:W-:Y:S01]  /*48a0*/  IADD3 R42, P0, R169, UR6, RZ ;  /* 0x00000006a92a7c10 */ /* 0x000fe2000ff1e0ff */
[----:B------:R-:W2:Y:S01]  /*48b0*/  LDG.E.U8 R29, desc[UR12][R40.64] ;  /* 0x0000000c281d7981 */ /* 0x000ea2000c1e1100 */
[----:B------:R-:W-:-:S03]  /*48c0*/  IADD3.X R31, R162, UR11, RZ, P1, !PT ;  /* 0x0000000ba21f7c10 */ /* 0x000fc60008ffe4ff */
[----:B------:R0:W2:Y:S01]  /*48d0*/  LDG.E.U8 R32, desc[UR12][R38.64] ;  /* 0x0000000c26207981 */ /* 0x0000a2000c1e1100 */
[----:B------:R-:W-:-:S03]  /*48e0*/  IADD3.X R43, R168, UR11, RZ, P0, !PT ;  /* 0x0000000ba82b7c10 */ /* 0x000fc600087fe4ff */
[----:B------:R-:W2:Y:S04]  /*48f0*/  LDL R140, [R1+0x1c] ;  /* 0x00001c00018c7983 */ /* 0x000ea80000100800 */
[----:B------:R-:W2:Y:S01]  /*4900*/  LDG.E.U8 R6, desc[UR12][R42.64] ;  /* 0x0000000c2a067981 */ /* 0x000ea2000c1e1100 */
[----:B0-----:R-:W-:-:S03]  /*4910*/  IADD3 R38, P1, R167, UR6, RZ ;  /* 0x00000006a7267c10 */ /* 0x001fc6000ff3e0ff */
[----:B------:R-:W2:Y:S01]  /*4920*/  LDL R212, [R1+0x30] ;  /* 0x0000300001d47983 */ /* 0x000ea20000100800 */
[----:B------:R-:W-:Y:S02]  /*4930*/  IADD3.X R39, R166, UR11, RZ, P1, !PT ;  /* 0x0000000ba6277c10 */ /* 0x000fe40008ffe4ff */
[----:B------:R-:W-:Y:S01]  /*4940*/  IADD3 R40, P1, R171, UR6, RZ ;  /* 0x00000006ab287c10 */ /* 0x000fe2000ff3e0ff */
[----:B------:R-:W2:Y:S04]  /*4950*/  LDL R141, [R1+0x24] ;  /* 0x00002400018d7983 */ /* 0x000ea80000100800 */
[----:B------:R0:W2:Y:S01]  /*4960*/  LDG.E.U8 R8, desc[UR12][R38.64] ;  /* 0x0000000c26087981 */ /* 0x0000a2000c1e1100 */
[----:B------:R-:W-:Y:S02]  /*4970*/  IADD3.X R41, R170, UR11, RZ, P1, !PT ;  /* 0x0000000baa297c10 */ /* 0x000fe40008ffe4ff */
[----:B------:R-:W-:Y:S01]  /*4980*/  IADD3 R44, P1, R175, UR6, RZ ;  /* 0x00000006af2c7c10 */ /* 0x000fe2000ff3e0ff */
[----:B------:R-:W2:Y:S04]  /*4990*/  LDL R210, [R1+0x38] ;  /* 0x0000380001d27983 */ /* 0x000ea80000100800 */
[----:B------:R-:W2:Y:S01]  /*49a0*/  LDL R142, [R1+0x2c] ;  /* 0x00002c00018e7983 */ /* 0x000ea20000100800 */
[----:B0-----:R-:W-:-:S02]  /*49b0*/  IADD3 R38, P0, R173, UR6, RZ ;  /* 0x00000006ad267c10 */ /* 0x001fc4000ff1e0ff */
[----:B------:R-:W-:Y:S01]  /*49c0*/  IADD3.X R45, R174, UR11, RZ, P1, !PT ;  /* 0x0000000bae2d7c10 */ /* 0x000fe20008ffe4ff */
[----:B------:R0:W2:Y:S01]  /*49d0*/  LDG.E.U8 R4, desc[UR12][R40.64] ;  /* 0x0000000c28047981 */ /* 0x0000a2000c1e1100 */
[----:B------:R-:W-:Y:S02]  /*49e0*/  IADD3.X R39, R172, UR11, RZ, P0, !PT ;  /* 0x0000000bac277c10 */ /* 0x000fe400087fe4ff */
[----:B------:R-:W-:Y:S01]  /*49f0*/  IADD3 R42, P0, R177, UR6, RZ ;  /* 0x00000006b12a7c10 */ /* 0x000fe2000ff1e0ff */
[----:B------:R-:W2:Y:S03]  /*4a00*/  LDL R208, [R1+0x40] ;  /* 0x0000400001d07983 */ /* 0x000ea60000100800 */
[----:B------:R-:W-:Y:S01]  /*4a10*/  IADD3.X R43, R176, UR11, RZ, P0, !PT ;  /* 0x0000000bb02b7c10 */ /* 0x000fe200087fe4ff */
[----:B------:R-:W2:Y:S01]  /*4a20*/  LDG.E.U8 R39, desc[UR12][R38.64] ;  /* 0x0000000c26277981 */ /* 0x000ea2000c1e1100 */
[----:B0-----:R-:W-:-:S03]  /*4a30*/  IADD3 R40, P1, R179, UR6, RZ ;  /* 0x00000006b3287c10 */ /* 0x001fc6000ff3e0ff */
[----:B------:R0:W2:Y:S01]  /*4a40*/  LDG.E.U8 R37, desc[UR12][R42.64] ;  /* 0x0000000c2a257981 */ /* 0x0000a2000c1e1100 */
[----:B------:R-:W-:-:S03]  /*4a50*/  IADD3.X R41, R178, UR11, RZ, P1, !PT ;  /* 0x0000000bb2297c10 */ /* 0x000fc60008ffe4ff */
[----:B------:R-:W2:Y:S04]  /*4a60*/  LDL R143, [R1+0x34] ;  /* 0x00003400018f7983 */ /* 0x000ea80000100800 */
[----:B------:R1:W2:Y:S01]  /*4a70*/  LDG.E.U8 R38, desc[UR12][R44.64] ;  /* 0x0000000c2c267981 */ /* 0x0002a2000c1e1100 */
[----:B0-----:R-:W-:-:S03]  /*4a80*/  IADD3 R42, P1, R183, UR6, RZ ;  /* 0x00000006b72a7c10 */ /* 0x001fc6000ff3e0ff */
[----:B------:R0:W2:Y:S04]  /*4a90*/  LDG.E.U8 R47, desc[UR12][R40.64] ;  /* 0x0000000c282f7981 */ /* 0x0000a8000c1e1100 */
[----:B------:R-:W2:Y:S01]  /*4aa0*/  LDL R206, [R1+0x48] ;  /* 0x0000480001ce7983 */ /* 0x000ea20000100800 */
[----:B-1----:R-:W-:-:S03]  /*4ab0*/  IADD3 R44, P0, R181, UR6, RZ ;  /* 0x00000006b52c7c10 */ /* 0x002fc6000ff1e0ff */
[----:B------:R-:W2:Y:S01]  /*4ac0*/  LDL R144, [R1+0x3c] ;  /* 0x00003c0001907983 */ /* 0x000ea20000100800 */
[----:B------:R-:W-:Y:S02]  /*4ad0*/  IADD3.X R45, R180, UR11, RZ, P0, !PT ;  /* 0x0000000bb42d7c10 */ /* 0x000fe400087fe4ff */
[----:B0-----:R-:W-:Y:S01]  /*4ae0*/  IADD3 R40, P0, R185, UR6, RZ ;  /* 0x00000006b9287c10 */ /* 0x001fe2000ff1e0ff */
[----:B------:R-:W2:Y:S01]  /*4af0*/  LDL R149, [R1+0x50] ;  /* 0x0000500001957983 */ /* 0x000ea20000100800 */
[----:B------:R-:W-:-:S03]  /*4b00*/  IADD3.X R43, R182, UR11, RZ, P1, !PT ;  /* 0x0000000bb62b7c10 */ /* 0x000fc60008ffe4ff */
[----:B------:R0:W2:Y:S01]  /*4b10*/  LDG.E.U8 R52, desc[UR12][R44.64] ;  /* 0x0000000c2c347981 */ /* 0x0000a2000c1e1100 */
[----:B------:R-:W-:-:S03]  /*4b20*/  IADD3.X R41, R184, UR11, RZ, P0, !PT ;  /* 0x0000000bb8297c10 */ /* 0x000fc600087fe4ff */
[----:B------:R1:W2:Y:S04]  /*4b30*/  LDG.E.U8 R53, desc[UR12][R42.64] ;  /* 0x0000000c2a357981 */ /* 0x0002a8000c1e1100 */
[----:B------:R1:W2:Y:S01]  /*4b40*/  LDG.E.U8 R54, desc[UR12][R40.64] ;  /* 0x0000000c28367981 */ /* 0x0002a2000c1e1100 */
[----:B0-----:R-:W-:-:S03]  /*4b50*/  IADD3 R44, P1, R187, UR6, RZ ;  /* 0x00000006bb2c7c10 */ /* 0x001fc6000ff3e0ff */
[----:B------:R-:W2:Y:S01]  /*4b60*/  LDL R145, [R1+0x44] ;  /* 0x0000440001917983 */ /* 0x000ea20000100800 */
[----:B------:R-:W-:Y:S02]  /*4b70*/  IADD3.X R45, R186, UR11, RZ, P1, !PT ;  /* 0x0000000bba2d7c10 */ /* 0x000fe40008ffe4ff */
[----:B-1----:R-:W-:Y:S01]  /*4b80*/  IADD3 R42, P0, R189, UR6, RZ ;  /* 0x00000006bd2a7c10 */ /* 0x002fe2000ff1e0ff */
[----:B------:R-:W2:Y:S01]  /*4b90*/  LDG.E.U8 R31, desc[UR12][R30.64] ;  /* 0x0000000c1e1f7981 */ /* 0x000ea2000c1e1100 */
[----:B------:R-:W-:Y:S02]  /*4ba0*/  IADD3 R40, P1, R191, UR6, RZ ;  /* 0x00000006bf287c10 */ /* 0x000fe4000ff3e0ff */
[----:B------:R-:W-:Y:S01]  /*4bb0*/  IADD3.X R43, R188, UR11, RZ, P0, !PT ;  /* 0x0000000bbc2b7c10 */ /* 0x000fe200087fe4ff */
        /* <DEDUP_REMOVED lines=19> */
[----:B------:R-:W2:Y:S01]  /*4cf0*/  LDL R2, [R1+0x54] ;  /* 0x0000540001027983 */ /* 0x000ea20000100800 */
        /* <DEDUP_REMOVED lines=28> */
[----:B0-----:R-:W-:Y:S01]  /*4ec0*/  IADD3 R44, P0, R229, UR6, RZ ;  /* 0x00000006e52c7c10 */ /* 0x001fe2000ff1e0ff */
[----:B------:R-:W-:Y:S02]  /*4ed0*/  USHF.L.U32 UR10, UR17, 0x1, URZ ;  /* 0x00000001110a7899 */ /* 0x000fe4000800063f */
[----:B------:R-:W2:Y:S01]  /*4ee0*/  LDL R228, [R1+0x1e8] ;  /* 0x0001e80001e47983 */ /* 0x000ea20000100800 */
[----:B------:R-:W-:Y:S02]  /*4ef0*/  IADD3.X R45, R227, UR11, RZ, P0, !PT ;  /* 0x0000000be32d7c10 */ /* 0x000fe400087fe4ff */
[----:B-1----:R-:W-:Y:S01]  /*4f00*/  IADD3 R42, P1, R233, UR6, RZ ;  /* 0x00000006e92a7c10 */ /* 0x002fe2000ff3e0ff */
[----:B------:R-:W2:Y:S01]  /*4f10*/  LDL R226, [R1+0x200] ;  /* 0x0002000001e27983 */ /* 0x000ea20000100800 */
[----:B------:R-:W-:-:S02]  /*4f20*/  IADD3 R40, P0, R237, UR6, RZ ;  /* 0x00000006ed287c10 */ /* 0x000fc4000ff1e0ff */
        /* <DEDUP_REMOVED lines=15> */
[----:B------:R-:W2:Y:S01]  /*5020*/  LDL R234, [R1+0x220] ;  /* 0x0002200001ea7983 */ /* 0x000ea20000100800 */
[----:B0-----:R-:W-:-:S03]  /*5030*/  IADD3 R44, P0, R251, UR6, RZ ;  /* 0x00000006fb2c7c10 */ /* 0x001fc6000ff1e0ff */
[----:B------:R-:W2:Y:S01]  /*5040*/  LDL R238, [R1+0x230] ;  /* 0x0002300001ee7983 */ /* 0x000ea20000100800 */
[----:B------:R-:W-:Y:S02]  /*5050*/  IADD3.X R45, R249, UR11, RZ, P0, !PT ;  /* 0x0000000bf92d7c10 */ /* 0x000fe400087fe4ff */
[----:B---3--:R-:W-:Y:S01]  /*5060*/  IADD3 R42, P1, R135, UR6, RZ ;  /* 0x00000006872a7c10 */ /* 0x008fe2000ff3e0ff */
[----:B------:R-:W3:Y:S04]  /*5070*/  LDL R240, [R1+0x238] ;  /* 0x0002380001f07983 */ /* 0x000ee80000100800 */
[----:B------:R4:W3:Y:S01]  /*5080*/  LDG.E.U8 R135, desc[UR12][R40.64] ;  /* 0x0000000c28877981 */ /* 0x0008e2000c1e1100 */
[----:B------:R-:W-:-:S03]  /*5090*/  IADD3.X R43, R252, UR11, RZ, P1, !PT ;  /* 0x0000000bfc2b7c10 */ /* 0x000fc60008ffe4ff */
[----:B------:R-:W3:Y:S04]  /*50a0*/  LDL R242, [R1+0x240] ;  /* 0x0002400001f27983 */ /* 0x000ee80000100800 */
[----:B------:R-:W3:Y:S01]  /*50b0*/  LDL R236, [R1+0x244] ;  /* 0x0002440001ec7983 */ /* 0x000ee20000100800 */
[----:B----4-:R-:W-:-:S03]  /*50c0*/  IADD3 R40, P0, R136, UR6, RZ ;  /* 0x0000000688287c10 */ /* 0x010fc6000ff1e0ff */
[----:B------:R5:W4:Y:S04]  /*50d0*/  LDG.E.U8 R136, desc[UR12][R44.64] ;  /* 0x0000000c2c887981 */ /* 0x000b28000c1e1100 */
[----:B------:R-:W4:Y:S04]  /*50e0*/  LDL R250, [R1+0x250] ;  /* 0x0002500001fa7983 */ /* 0x000f280000100800 */
[----:B------:R-:W4:Y:S01]  /*50f0*/  LDL R244, [R1+0x264] ;  /* 0x0002640001f47983 */ /* 0x000f220000100800 */
[----:B-----5:R-:W-:-:S03]  /*5100*/  IADD3 R44, P1, R146, UR6, RZ ;  /* 0x00000006922c7c10 */ /* 0x020fc6000ff3e0ff */
[----:B------:R-:W5:Y:S01]  /*5110*/  LDL R146, [R1+0x58] ;  /* 0x0000580001927983 */ /* 0x000f620000100800 */
[----:B--2---:R-:W-:-:S03]  /*5120*/  IADD3.X R41, R137, UR11, RZ, P0, !PT ;  /* 0x0000000b89297c10 */ /* 0x004fc600087fe4ff */
[----:B------:R0:W2:Y:S04]  /*5130*/  LDG.E.U8 R137, desc[UR12][R42.64] ;  /* 0x0000000c2a897981 */ /* 0x0000a8000c1e1100 */
[----:B------:R-:W2:Y:S01]  /*5140*/  LDL R247, [R1+0x26c] ;  /* 0x00026c0001f77983 */ /* 0x000ea20000100800 */
[----:B0-----:R-:W-:-:S03]  /*5150*/  IADD3 R42, P0, R148, UR6, RZ ;  /* 0x00000006942a7c10 */ /* 0x001fc6000ff1e0ff */
[----:B------:R-:W3:Y:S01]  /*5160*/  LDL R148, [R1+0x5c] ;  /* 0x00005c0001947983 */ /* 0x000ee20000100800 */
[----:B------:R-:W-:-:S03]  /*5170*/  IADD3.X R45, R138, UR11, RZ, P1, !PT ;  /* 0x0000000b8a2d7c10 */ /* 0x000fc60008ffe4ff */
[----:B------:R0:W4:Y:S01]  /*5180*/  LDG.E.U8 R138, desc[UR12][R40.64] ;  /* 0x0000000c288a7981 */ /* 0x000122000c1e1100 */
[----:B------:R-:W-:-:S03]  /*5190*/  IADD3.X R43, R139, UR11, RZ, P0, !PT ;  /* 0x0000000b8b2b7c10 */ /* 0x000fc600087fe4ff */
[----:B------:R1:W2:Y:S01]  /*51a0*/  LDG.E.U8 R139, desc[UR12][R44.64] ;  /* 0x0000000c2c8b7981 */ /* 0x0002a2000c1e1100 */
[----:B0-----:R-:W-:-:S03]  /*51b0*/  IADD3 R40, P1, R216, UR6, RZ ;  /* 0x00000006d8287c10 */ /* 0x001fc6000ff3e0ff */
[----:B------:R-:W4:Y:S01]  /*51c0*/  LDL R216, [R1+0x80] ;  /* 0x0000800001d87983 */ /* 0x000f220000100800 */
[----:B-1----:R-:W-:-:S03]  /*51d0*/  IADD3 R44, P0, R214, UR6, RZ ;  /* 0x00000006d62c7c10 */ /* 0x002fc6000ff1e0ff */
[----:B------:R-:W2:Y:S01]  /*51e0*/  LDL R214, [R1+0x74] ;  /* 0x0000740001d67983 */ /* 0x000ea20000100800 */
[----:B------:R-:W-:-:S03]  /*51f0*/  IADD3.X R41, R140, UR11, RZ, P1, !PT ;  /* 0x0000000b8c297c10 */ /* 0x000fc60008ffe4ff */
[----:B------:R0:W4:Y:S02]  /*5200*/  LDG.E.U8 R140, desc[UR12][R42.64] ;  /* 0x0000000c2a8c7981 */ /* 0x000124000c1e1100 */
[----:B0-----:R-:W-:Y:S02]  /*5210*/  IADD3 R42, P1, R212, UR6, RZ ;  /* 0x00000006d42a7c10 */ /* 0x001fe4000ff3e0ff */
[----:B------:R-:W-:Y:S01]  /*5220*/  IADD3.X R45, R141, UR11, RZ, P0, !PT ;  /* 0x0000000b8d2d7c10 */ /* 0x000fe200087fe4ff */
[----:B------:R-:W2:Y:S04]  /*5230*/  LDL R212, [R1+0x6c] ;  /* 0x00006c0001d47983 */ /* 0x000ea80000100800 */
[----:B------:R0:W4:Y:S01]  /*5240*/  LDG.E.U8 R141, desc[UR12][R40.64] ;  /* 0x0000000c288d7981 */ /* 0x000122000c1e1100 */
[----:B------:R-:W-:-:S03]  /*5250*/  IADD3.X R43, R142, UR11, RZ, P1, !PT ;  /* 0x0000000b8e2b7c10 */ /* 0x000fc60008ffe4ff */
[----:B------:R1:W4:Y:S01]  /*5260*/  LDG.E.U8 R142, desc[UR12][R44.64] ;  /* 0x0000000c2c8e7981 */ /* 0x000322000c1e1100 */
[----:B0-----:R-:W-:Y:S02]  /*5270*/  IADD3 R40, P0, R210, UR6, RZ ;  /* 0x00000006d2287c10 */ /* 0x001fe4000ff1e0ff */
[----:B-1----:R-:W-:Y:S02]  /*5280*/  IADD3 R44, P1, R208, UR6, RZ ;  /* 0x00000006d02c7c10 */ /* 0x002fe4000ff3e0ff */
[----:B------:R-:W-:Y:S02]  /*5290*/  IADD3.X R41, R143, UR11, RZ, P0, !PT ;  /* 0x0000000b8f297c10 */ /* 0x000fe400087fe4ff */
[----:B------:R0:W4:Y:S02]  /*52a0*/  LDG.E.U8 R143, desc[UR12][R42.64] ;  /* 0x0000000c2a8f7981 */ /* 0x000124000c1e1100 */
[----:B0-----:R-:W-:Y:S02]  /*52b0*/  IADD3 R42, P0, R206, UR6, RZ ;  /* 0x00000006ce2a7c10 */ /* 0x001fe4000ff1e0ff */
[----:B------:R-:W-:-:S02]  /*52c0*/  IADD3.X R45, R144, UR11, RZ, P1, !PT ;  /* 0x0000000b902d7c10 */ /* 0x000fc40008ffe4ff */
[----:B------:R0:W4:Y:S02]  /*52d0*/  LDG.E.U8 R144, desc[UR12][R40.64] ;  /* 0x0000000c28907981 */ /* 0x000124000c1e1100 */
[----:B0-----:R-:W-:Y:S02]  /*52e0*/  IADD3 R40, P1, R149, UR6, RZ ;  /* 0x0000000695287c10 */ /* 0x001fe4000ff3e0ff */
[----:B------:R-:W-:Y:S02]  /*52f0*/  IADD3.X R43, R145, UR11, RZ, P0, !PT ;  /* 0x0000000b912b7c10 */ /* 0x000fe400087fe4ff */
[----:B------:R5:W4:Y:S01]  /*5300*/  LDG.E.U8 R145, desc[UR12][R44.64] ;  /* 0x0000000c2c917981 */ /* 0x000b22000c1e1100 */
[----:B------:R-:W-:Y:S01]  /*5310*/  IADD3.X R41, R30, UR11, RZ, P1, !PT ;  /* 0x0000000b1e297c10 */ /* 0x000fe20008ffe4ff */
[----:B------:R-:W-:Y:S01]  /*5320*/  VIADD R30, R17, UR17 ;  /* 0x00000011111e7c36 */ /* 0x000fe20008000000 */
[----:B-----5:R-:W-:Y:S02]  /*5330*/  IADD3 R44, P0, R146, UR6, RZ ;  /* 0x00000006922c7c10 */ /* 0x020fe4000ff1e0ff */
[----:B------:R0:W5:Y:S02]  /*5340*/  LDG.E.U8 R146, desc[UR12][R42.64] ;  /* 0x0000000c2a927981 */ /* 0x000164000c1e1100 */
[----:B------:R-:W-:-:S02]  /*5350*/  IADD3.X R45, R2, UR11, RZ, P0, !PT ;  /* 0x0000000b022d7c10 */ /* 0x000fc400087fe4ff */
[----:B0-----:R-:W-:Y:S02]  /*5360*/  IADD3 R42, P1, R147, UR6, RZ ;  /* 0x00000006932a7c10 */ /* 0x001fe4000ff3e0ff */
[----:B------:R0:W5:Y:S02]  /*5370*/  LDG.E.U8 R147, desc[UR12][R40.64] ;  /* 0x0000000c28937981 */ /* 0x000164000c1e1100 */
[----:B0-----:R-:W-:Y:S02]  /*5380*/  IADD3 R40, P0, R30, UR6, RZ ;  /* 0x000000061e287c10 */ /* 0x001fe4000ff1e0ff */
[----:B------:R-:W5:Y:S02]  /*5390*/  LDL R30, [R1+0x7c] ;  /* 0x00007c00011e7983 */ /* 0x000f640000100800 */
[----:B------:R-:W-:Y:S01]  /*53a0*/  IADD3.X R41, R21, UR11, RZ, P0, !PT ;  /* 0x0000000b15297c10 */ /* 0x000fe200087fe4ff */
[----:B------:R-:W-:Y:S01]  /*53b0*/  VIADD R2, R18, UR17 ;  /* 0x0000001112027c36 */ /* 0x000fe20008000000 */
[----:B---3--:R-:W-:-:S02]  /*53c0*/  IADD3.X R43, R148, UR11, RZ, P1, !PT ;  /* 0x0000000b942b7c10 */ /* 0x008fc40008ffe4ff */
[----:B------:R0:W3:Y:S04]  /*53d0*/  LDG.E.U8 R148, desc[UR12][R44.64] ;  /* 0x0000000c2c947981 */ /* 0x0000e8000c1e1100 */
[----:B------:R1:W3:Y:S04]  /*53e0*/  LDG.E.U8 R206, desc[UR12][R40.64] ;  /* 0x0000000c28ce7981 */ /* 0x0002e8000c1e1100 */
[----:B------:R1:W3:Y:S01]  /*53f0*/  LDG.E.U8 R149, desc[UR12][R42.64] ;  /* 0x0000000c2a957981 */ /* 0x0002e2000c1e1100 */
[----:B0-----:R-:W-:Y:S01]  /*5400*/  IADD3 R44, P1, R2, UR6, RZ ;  /* 0x00000006022c7c10 */ /* 0x001fe2000ff3e0ff */
[----:B-1----:R-:W-:-:S03]  /*5410*/  VIADD R40, R17, UR10 ;  /* 0x0000000a11287c36 */ /* 0x002fc60008000000 */
[----:B------:R-:W-:Y:S01]  /*5420*/  IADD3.X R45, R22, UR11, RZ, P1, !PT ;  /* 0x0000000b162d7c10 */ /* 0x000fe20008ffe4ff */
[----:B------:R-:W-:Y:S01]  /*5430*/  VIADD R42, R18, UR10 ;  /* 0x0000000a122a7c36 */ /* 0x000fe20008000000 */
[----:B------:R-:W-:Y:S01]  /*5440*/  IADD3 R40, P0, R40, UR6, RZ ;  /* 0x0000000628287c10 */ /* 0x000fe2000ff1e0ff */
[----:B------:R-:W-:Y:S02]  /*5450*/  UIMAD UR10, UR17, 0x3, URZ ;  /* 0x00000003110a78a4 */ /* 0x000fe4000f8e023f */
[----:B------:R-:W3:Y:S01]  /*5460*/  LDG.E.U8 R44, desc[UR12][R44.64] ;  /* 0x0000000c2c2c7981 */ /* 0x000ee2000c1e1100 */
[----:B------:R-:W-:Y:S02]  /*5470*/  IADD3.X R41, R23, UR11, RZ, P0, !PT ;  /* 0x0000000b17297c10 */ /* 0x000fe400087fe4ff */
[----:B------:R-:W-:-:S04]  /*5480*/  IADD3 R42, P1, R42, UR6, RZ ;  /* 0x000000062a2a7c10 */ /* 0x000fc8000ff3e0ff */
[----:B------:R-:W-:Y:S01]  /*5490*/  IADD3.X R43, R24, UR11, RZ, P1, !PT ;  /* 0x0000000b182b7c10 */ /* 0x000fe20008ffe4ff */
[----:B------:R0:W3:Y:S04]  /*54a0*/  LDG.E.U8 R45, desc[UR12][R40.64] ;  /* 0x0000000c282d7981 */ /* 0x0000e8000c1e1100 */
[----:B------:R1:W3:Y:S01]  /*54b0*/  LDG.E.U8 R208, desc[UR12][R42.64] ;  /* 0x0000000c2ad07981 */ /* 0x0002e2000c1e1100 */
[----:B0-----:R-:W-:Y:S02]  /*54c0*/  VIADD R40, R17, UR10 ;  /* 0x0000000a11287c36 */ /* 0x001fe40008000000 */
[----:B-1----:R-:W-:-:S03]  /*54d0*/  VIADD R42, R18, UR10 ;  /* 0x0000000a122a7c36 */ /* 0x002fc60008000000 */
[----:B------:R-:W-:-:S04]  /*54e0*/  IADD3 R40, P0, R40, UR6, RZ ;  /* 0x0000000628287c10 */ /* 0x000fc8000ff1e0ff */
[----:B------:R-:W-:Y:S02]  /*54f0*/  IADD3.X R41, R150, UR11, RZ, P0, !PT ;  /* 0x0000000b96297c10 */ /* 0x000fe400087fe4ff */
[----:B------:R-:W-:-:S03]  /*5500*/  IADD3 R42, P0, R42, UR6, RZ ;  /* 0x000000062a2a7c10 */ /* 0x000fc6000ff1e0ff */
[----:B------:R0:W3:Y:S01]  /*5510*/  LDG.E.U8 R210, desc[UR12][R40.64] ;  /* 0x0000000c28d27981 */ /* 0x0000e2000c1e1100 */
[----:B------:R-:W-:-:S05]  /*5520*/  IADD3.X R43, R151, UR11, RZ, P0, !PT ;  /* 0x0000000b972b7c10 */ /* 0x000fca00087fe4ff */
[----:B------:R-:W3:Y:S01]  /*5530*/  LDG.E.U8 R42, desc[UR12][R42.64] ;  /* 0x0000000c2a2a7981 */ /* 0x000ee2000c1e1100 */
[----:B0-----:R-:W-:Y:S01]  /*5540*/  IADD3 R40, P0, R224, UR6, RZ ;  /* 0x00000006e0287c10 */ /* 0x001fe2000ff1e0ff */
[----:B------:R-:W-:Y:S02]  /*5550*/  UMOV UR10, 0x400 ;  /* 0x00000400000a7882 */ /* 0x000fe40000000000 */
[----:B------:R-:W3:Y:S01]  /*5560*/  LDL R224, [R1+0x1f8] ;  /* 0x0001f80001e07983 */ /* 0x000ee20000100800 */
[----:B------:R-:W-:-:S03]  /*5570*/  IADD3.X R41, R222, UR11, RZ, P0, !PT ;  /* 0x0000000bde297c10 */ /* 0x000fc600087fe4ff */
[----:B------:R-:W3:Y:S04]  /*5580*/  LDL R222, [R1+0x1f0] ;  /* 0x0001f00001de7983 */ /* 0x000ee80000100800 */
[----:B------:R0:W3:Y:S02]  /*5590*/  LDG.E.U8 R43, desc[UR12][R40.64] ;  /* 0x0000000c282b7981 */ /* 0x0000e4000c1e1100 */
[----:B0-----:R-:W-:-:S04]  /*55a0*/  IADD3 R40, P0, R220, UR6, RZ ;  /* 0x00000006dc287c10 */ /* 0x001fc8000ff1e0ff */
[----:B--2---:R-:W-:-:S05]  /*55b0*/  IADD3.X R41, R212, UR11, RZ, P0, !PT ;  /* 0x0000000bd4297c10 */ /* 0x004fca00087fe4ff */
[----:B------:R0:W2:Y:S02]  /*55c0*/  LDG.E.U8 R212, desc[UR12][R40.64] ;  /* 0x0000000c28d47981 */ /* 0x0000a4000c1e1100 */
[----:B0-----:R-:W-:-:S04]  /*55d0*/  IADD3 R40, P0, R218, UR6, RZ ;  /* 0x00000006da287c10 */ /* 0x001fc8000ff1e0ff */
[----:B------:R-:W-:-:S05]  /*55e0*/  IADD3.X R41, R214, UR11, RZ, P0, !PT ;  /* 0x0000000bd6297c10 */ /* 0x000fca00087fe4ff */
[----:B------:R4:W2:Y:S02]  /*55f0*/  LDG.E.U8 R214, desc[UR12][R40.64] ;  /* 0x0000000c28d67981 */ /* 0x0008a4000c1e1100 */
[----:B----4-:R-:W-:-:S04]  /*5600*/  IADD3 R40, P0, R216, UR6, RZ ;  /* 0x00000006d8287c10 */ /* 0x010fc8000ff1e0ff */
[----:B-----5:R-:W-:-:S05]  /*5610*/  IADD3.X R41, R30, UR11, RZ, P0, !PT ;  /* 0x0000000b1e297c10 */ /* 0x020fca00087fe4ff */
[----:B------:R0:W4:Y:S01]  /*5620*/  LDG.E.U8 R40, desc[UR12][R40.64] ;  /* 0x0000000c28287981 */ /* 0x000122000c1e1100 */
[----:B------:R-:W1:Y:S01]  /*5630*/  S2R R218, SR_TID.X ;  /* 0x0000000000da7919 */ /* 0x000e620000002100 */
[----:B------:R-:W5:Y:S01]  /*5640*/  S2UR UR11, SR_CgaCtaId ;  /* 0x00000000000b79c3 */ /* 0x000f620000008800 */
[C---:B-1----:R-:W-:Y:S02]  /*5650*/  LOP3.LUT R216, R218.reuse, 0x60, RZ, 0xc0, !PT ;  /* 0x00000060dad87812 */ /* 0x042fe400078ec0ff */
[C---:B------:R-:W-:Y:S01]  /*5660*/  LOP3.LUT R2, R218.reuse, 0x7, RZ, 0xc0, !PT ;  /* 0x00000007da027812 */ /* 0x040fe200078ec0ff */
[----:B0-----:R-:W-:-:S04]  /*5670*/  IMAD.SHL.U32 R41, R218, 0x2, RZ ;  /* 0x00000002da297824 */ /* 0x001fc800078e00ff */
[----:B------:R-:W-:-:S04]  /*5680*/  IMAD R30, R216, 0x4, R2 ;  /* 0x00000004d81e7824 */ /* 0x000fc800078e0202 */
[----:B------:R-:W-:Y:S01]  /*5690*/  IMAD.SHL.U32 R30, R30, 0x10, RZ ;  /* 0x000000101e1e7824 */ /* 0x000fe200078e00ff */
[----:B-----5:R-:W-:-:S04]  /*56a0*/  ULEA UR10, UR11, UR10, 0x18 ;  /* 0x0000000a0b0a7291 */ /* 0x020fc8000f8ec03f */
[----:B------:R-:W-:-:S05]  /*56b0*/  LOP3.LUT R30, R30, 0x30, R41, 0x78, !PT ;  /* 0x000000301e1e7812 */ /* 0x000fca00078e7829 */
[----:B------:R-:W-:Y:S01]  /*56c0*/  IMAD R2, R2, 0x100, R30 ;  /* 0x0000010002027824 */ /* 0x000fe200078e021e */
[----:B------:R-:W-:Y:S01]  /*56d0*/  LOP3.LUT R30, R218, 0x7f, RZ, 0xc0, !PT ;  /* 0x0000007fda1e7812 */ /* 0x000fe200078ec0ff */
[----:B------:R-:W-:Y:S03]  /*56e0*/  BAR.SYNC.DEFER_BLOCKING 0x0 ;  /* 0x0000000000007b1d */ /* 0x000fe60000010000 */
[----:B------:R-:W-:-:S03]  /*56f0*/  LOP3.LUT R41, R30, 0x70, RZ, 0x3c, !PT ;  /* 0x000000701e297812 */ /* 0x000fc600078e3cff */
[----:B------:R0:W-:Y:S04]  /*5700*/  STS.U8 [R30+UR10+0x4080], R0 ;  /* 0x004080001e007988 */ /* 0x0001e8000800000a */
[----:B------:R1:W-:Y:S01]  /*5710*/  STS.U8 [R30+UR10+0x4000], R3 ;  /* 0x004000031e007988 */ /* 0x0003e2000800000a */
[----:B0-----:R-:W-:-:S03]  /*5720*/  LOP3.LUT R0, R30, 0x10, RZ, 0x3c, !PT ;  /* 0x000000101e007812 */ /* 0x001fc600078e3cff */
[----:B------:R-:W-:Y:S01]  /*5730*/  STS.U8 [R30+UR10+0x4800], R6 ;  /* 0x004800061e007988 */ /* 0x000fe2000800000a */
[----:B-1----:R-:W-:-:S03]  /*5740*/  LOP3.LUT R3, R30, 0x20, RZ, 0x3c, !PT ;  /* 0x000000201e037812 */ /* 0x002fc600078e3cff */
[----:B------:R-:W-:Y:S04]  /*5750*/  STS.U8 [R30+UR10+0x4880], R4 ;  /* 0x004880041e007988 */ /* 0x000fe8000800000a */
[----:B------:R-:W-:Y:S04]  /*5760*/  STS.U8 [R30+UR10+0x5000], R62 ;  /* 0x0050003e1e007988 */ /* 0x000fe8000800000a */
[----:B------:R-:W-:Y:S04]  /*5770*/  STS.U8 [R30+UR10+0x5080], R63 ;  /* 0x0050803f1e007988 */ /* 0x000fe8000800000a */
[----:B------:R-:W-:Y:S04]  /*5780*/  STS.U8 [R30+UR10+0x5800], R138 ;  /* 0x0058008a1e007988 */ /* 0x000fe8000800000a */
[----:B------:R-:W-:Y:S04]  /*5790*/  STS.U8 [R30+UR10+0x5880], R139 ;  /* 0x0058808b1e007988 */ /* 0x000fe8000800000a */
[----:B---3--:R-:W-:Y:S04]  /*57a0*/  STS.U8 [R0+UR10+0x4100], R206 ;  /* 0x004100ce00007988 */ /* 0x008fe8000800000a */
[----:B------:R-:W-:Y:S04]  /*57b0*/  STS.U8 [R0+UR10+0x4180], R44 ;  /* 0x0041802c00007988 */ /* 0x000fe8000800000a */
[----:B------:R-:W-:Y:S04]  /*57c0*/  STS.U8 [R0+UR10+0x4900], R39 ;  /* 0x0049002700007988 */ /* 0x000fe8000800000a */
[----:B------:R-:W-:Y:S04]  /*57d0*/  STS.U8 [R0+UR10+0x4980], R38 ;  /* 0x0049802600007988 */ /* 0x000fe8000800000a */
[----:B------:R-:W-:Y:S04]  /*57e0*/  STS.U8 [R0+UR10+0x5100], R84 ;  /* 0x0051005400007988 */ /* 0x000fe8000800000a */
[----:B------:R-:W-:Y:S04]  /*57f0*/  STS.U8 [R0+UR10+0x5180], R85 ;  /* 0x0051805500007988 */ /* 0x000fe8000800000a */
[----:B------:R-:W-:Y:S04]  /*5800*/  STS.U8 [R0+UR10+0x5900], R140 ;  /* 0x0059008c00007988 */ /* 0x000fe8000800000a */
[----:B------:R0:W-:Y:S04]  /*5810*/  STS.U8 [R0+UR10+0x5980], R141 ;  /* 0x0059808d00007988 */ /* 0x0001e8000800000a */
[----:B------:R-:W-:Y:S04]  /*5820*/  STS.U8 [R3+UR10+0x4200], R45 ;  /* 0x0042002d03007988 */ /* 0x000fe8000800000a */
[----:B------:R-:W-:Y:S01]  /*5830*/  STS.U8 [R3+UR10+0x4280], R208 ;  /* 0x004280d003007988 */ /* 0x000fe2000800000a */
[----:B0-----:R-:W-:-:S03]  /*5840*/  LOP3.LUT R0, R30, 0x30, RZ, 0x3c, !PT ;  /* 0x000000301e007812 */ /* 0x001fc600078e3cff */
[----:B------:R-:W-:Y:S04]  /*5850*/  STS.U8 [R3+UR10+0x4a00], R37 ;  /* 0x004a002503007988 */ /* 0x000fe8000800000a */
[----:B------:R0:W-:Y:S04]  /*5860*/  STS.U8 [R3+UR10+0x4a80], R47 ;  /* 0x004a802f03007988 */ /* 0x0001e8000800000a */
[----:B------:R-:W-:Y:S04]  /*5870*/  STS.U8 [R3+UR10+0x5200], R86 ;  /* 0x0052005603007988 */ /* 0x000fe8000800000a */
[----:B------:R-:W-:Y:S04]  /*5880*/  STS.U8 [R3+UR10+0x5280], R87 ;  /* 0x0052805703007988 */ /* 0x000fe8000800000a */
[----:B------:R-:W-:Y:S04]  /*5890*/  STS.U8 [R3+UR10+0x5a00], R142 ;  /* 0x005a008e03007988 */ /* 0x000fe8000800000a */
[----:B------:R1:W-:Y:S04]  /*58a0*/  STS.U8 [R3+UR10+0x5a80], R143 ;  /* 0x005a808f03007988 */ /* 0x0003e8000800000a */
[----:B------:R-:W-:Y:S01]  /*58b0*/  STS.U8 [R0+UR10+0x4300], R210 ;  /* 0x004300d200007988 */ /* 0x000fe2000800000a */
[----:B------:R-:W-:-:S03]  /*58c0*/  LOP3.LUT R220, R218, 0x3, RZ, 0xc0, !PT ;  /* 0x00000003dadc7812 */ /* 0x000fc600078ec0ff */
[----:B0-----:R-:W3:Y:S01]  /*58d0*/  LDL R47, [R1+0x8c] ;  /* 0x00008c00012f7983 */ /* 0x001ee20000100800 */
[----:B-1----:R-:W-:-:S03]  /*58e0*/  LOP3.LUT R3, R30, 0x40, RZ, 0x3c, !PT ;  /* 0x000000401e037812 */ /* 0x002fc600078e3cff */
        /* <DEDUP_REMOVED lines=11> */
[----:B------:R-:W-:Y:S04]  /*59a0*/  STS.U8 [R3+UR10+0x4c80], R55 ;  /* 0x004c803703007988 */ /* 0x000fe8000800000a */
[----:B------:R-:W-:Y:S04]  /*59b0*/  STS.U8 [R3+UR10+0x5400], R130 ;  /* 0x0054008203007988 */ /* 0x000fe8000800000a */
[----:B------:R-:W-:Y:S04]  /*59c0*/  STS.U8 [R3+UR10+0x5480], R131 ;  /* 0x0054808303007988 */ /* 0x000fe8000800000a */
[----:B------:R-:W-:Y:S04]  /*59d0*/  STS.U8 [R3+UR10+0x5c00], R146 ;  /* 0x005c009203007988 */ /* 0x000fe8000800000a */
[----:B------:R0:W-:Y:S04]  /*59e0*/  STS.U8 [R3+UR10+0x5c80], R147 ;  /* 0x005c809303007988 */ /* 0x0001e8000800000a */
[----:B------:R-:W-:Y:S01]  /*59f0*/  STS.U8 [R0+UR10+0x4500], R34 ;  /* 0x0045002200007988 */ /* 0x000fe2000800000a */
[----:B------:R-:W-:-:S03]  /*5a00*/  USHF.R.S32.HI UR11, URZ, 0x1f, UR7 ;  /* 0x0000001f3f0b7899 */ /* 0x000fc60008011407 */
[----:B------:R-:W5:Y:S01]  /*5a10*/  LDL R144, [R1+0x158] ;  /* 0x0001580001907983 */ /* 0x000f620000100800 */
[----:B0-----:R-:W-:-:S03]  /*5a20*/  LOP3.LUT R3, R30, 0x60, RZ, 0x3c, !PT ;  /* 0x000000601e037812 */ /* 0x001fc600078e3cff */
        /* <DEDUP_REMOVED lines=8> */
[----:B------:R-:W-:Y:S04]  /*5ab0*/  STS.U8 [R3+UR10+0x4680], R31 ;  /* 0x0046801f03007988 */ /* 0x000fe8000800000a */
[----:B------:R-:W-:Y:S04]  /*5ac0*/  STS.U8 [R3+UR10+0x4e00], R58 ;  /* 0x004e003a03007988 */ /* 0x000fe8000800000a */
[----:B------:R-:W-:Y:S04]  /*5ad0*/  STS.U8 [R3+UR10+0x4e80], R59 ;  /* 0x004e803b03007988 */ /* 0x000fe8000800000a */
[----:B------:R-:W-:Y:S04]  /*5ae0*/  STS.U8 [R3+UR10+0x5600], R134 ;  /* 0x0056008603007988 */ /* 0x000fe8000800000a */
[----:B------:R-:W-:Y:S04]  /*5af0*/  STS.U8 [R3+UR10+0x5680], R135 ;  /* 0x0056808703007988 */ /* 0x000fe8000800000a */
[----:B------:R-:W-:Y:S04]  /*5b00*/  STS.U8 [R3+UR10+0x5e00], R43 ;  /* 0x005e002b03007988 */ /* 0x000fe8000800000a */
[----:B--2---:R-:W-:Y:S04]  /*5b10*/  STS.U8 [R3+UR10+0x5e80], R212 ;  /* 0x005e80d403007988 */ /* 0x004fe8000800000a */
[----:B------:R-:W-:Y:S04]  /*5b20*/  STS.U8 [R41+UR10+0x4700], R29 ;  /* 0x0047001d29007988 */ /* 0x000fe8000800000a */
[----:B------:R-:W-:Y:S04]  /*5b30*/  STS.U8 [R41+UR10+0x4780], R8 ;  /* 0x0047800829007988 */ /* 0x000fe8000800000a */
[----:B------:R-:W-:Y:S04]  /*5b40*/  STS.U8 [R41+UR10+0x4f00], R60 ;  /* 0x004f003c29007988 */ /* 0x000fe8000800000a */
[----:B------:R-:W-:Y:S04]  /*5b50*/  STS.U8 [R41+UR10+0x4f80], R61 ;  /* 0x004f803d29007988 */ /* 0x000fe8000800000a */
[----:B------:R-:W-:Y:S04]  /*5b60*/  STS.U8 [R41+UR10+0x5700], R136 ;  /* 0x0057008829007988 */ /* 0x000fe8000800000a */
[----:B------:R-:W-:Y:S04]  /*5b70*/  STS.U8 [R41+UR10+0x5780], R137 ;  /* 0x0057808929007988 */ /* 0x000fe8000800000a */
[----:B------:R-:W-:Y:S04]  /*5b80*/  STS.U8 [R41+UR10+0x5f00], R214 ;  /* 0x005f00d629007988 */ /* 0x000fe8000800000a */
[----:B----4-:R-:W-:Y:S01]  /*5b90*/  STS.U8 [R41+UR10+0x5f80], R40 ;  /* 0x005f802829007988 */ /* 0x010fe2000800000a */
[----:B------:R-:W-:Y:S01]  /*5ba0*/  BAR.SYNC.DEFER_BLOCKING 0x0 ;  /* 0x0000000000007b1d */ /* 0x000fe20000010000 */
[----:B0-----:R-:W-:-:S05]  /*5bb0*/  LOP3.LUT R0, R2, 0x40, RZ, 0x3c, !PT ;  /* 0x0000004002007812 */ /* 0x001fca00078e3cff */
[----:B------:R-:W2:Y:S04]  /*5bc0*/  LDL R149, [R1+0x160] ;  /* 0x0001600001957983 */ /* 0x000ea80000100800 */
[----:B------:R-:W4:Y:S04]  /*5bd0*/  LDL R145, [R1+0x168] ;  /* 0x0001680001917983 */ /* 0x000f280000100800 */
[----:B------:R-:W4:Y:S04]  /*5be0*/  LDL R206, [R1+0x170] ;  /* 0x0001700001ce7983 */ /* 0x000f280000100800 */
[----:B------:R-:W4:Y:S04]  /*5bf0*/  LDL R147, [R1+0x178] ;  /* 0x0001780001937983 */ /* 0x000f280000100800 */
[----:B------:R-:W0:Y:S04]  /*5c00*/  LDSM.16.M88.4 R132, [R2+UR10+0x4000] ;  /* 0x0040000a0284783b */ /* 0x000e280008000200 */
[----:B------:R-:W1:Y:S04]  /*5c10*/  LDSM.16.MT88.4 R128, [R16+UR9] ;  /* 0x000000091080783b */ /* 0x000e680008004200 */
[----:B------:R-:W1:Y:S04]  /*5c20*/  LDSM.16.MT88.4 R56, [R16+UR9+0x400] ;  /* 0x000400091038783b */ /* 0x000e680008004200 */
[----:B------:R-:W1:Y:S04]  /*5c30*/  LDSM.16.MT88.4 R32, [R25+UR9] ;  /* 0x000000091920783b */ /* 0x000e680008004200 */
[----:B------:R-:W1:Y:S04]  /*5c40*/  LDSM.16.MT88.4 R36, [R25+UR9+0x400] ;  /* 0x000400091924783b */ /* 0x000e680008004200 */
[----:B------:R-:W-:Y:S04]  /*5c50*/  LDSM.16.MT88.4 R40, [R16+UR9+0x800] ;  /* 0x000800091028783b */ /* 0x000fe80008004200 */
[----:B------:R-:W-:Y:S04]  /*5c60*/  LDSM.16.MT88.4 R52, [R16+UR9+0xc00] ;  /* 0x000c00091034783b */ /* 0x000fe80008004200 */
[----:B------:R-:W1:Y:S04]  /*5c70*/  LDSM.16.MT88.4 R136, [R25+UR9+0x800] ;  /* 0x000800091988783b */ /* 0x000e680008004200 */
[----:B------:R-:W3:Y:S04]  /*5c80*/  LDSM.16.MT88.4 R140, [R25+UR9+0xc00] ;  /* 0x000c0009198c783b */ /* 0x000ee80008004200 */
[----:B------:R-:W4:Y:S01]  /*5c90*/  LDL R146, [R1+0x188] ;  /* 0x0001880001927983 */ /* 0x000f220000100800 */
[----:B0-----:R-:W-:-:S03]  /*5ca0*/  F2FP.F16.E4M3.UNPACK_B R44, R132 ;  /* 0x00000084ff2c723e */ /* 0x001fc600020006ff */
[----:B------:R-:W4:Y:S01]  /*5cb0*/  LDL R148, [R1+0x190] ;  /* 0x0001900001947983 */ /* 0x000f220000100800 */
[----:B------:R-:W-:Y:S01]  /*5cc0*/  F2FP.F16.E4M3.UNPACK_B R45, R133 ;  /* 0x00000085ff2d723e */ /* 0x000fe200020006ff */
[----:B-1----:R-:W-:Y:S02]  /*5cd0*/  IMAD.MOV.U32 R84, RZ, RZ, R128 ;  /* 0x000000ffff547224 */ /* 0x002fe400078e0080 */
[----:B------:R-:W4:Y:S01]  /*5ce0*/  LDL R208, [R1+0x1a4] ;  /* 0x0001a40001d07983 */ /* 0x000f220000100800 */
[----:B------:R-:W-:Y:S02]  /*5cf0*/  IMAD.MOV.U32 R85, RZ, RZ, R130 ;  /* 0x000000ffff557224 */ /* 0x000fe400078e0082 */
[----:B------:R-:W-:Y:S01]  /*5d00*/  IMAD.MOV.U32 R86, RZ, RZ, R56 ;  /* 0x000000ffff567224 */ /* 0x000fe200078e0038 */
[----:B------:R-:W4:Y:S01]  /*5d10*/  LDL R210, [R1+0x19c] ;  /* 0x00019c0001d27983 */ /* 0x000f220000100800 */
[----:B------:R-:W-:Y:S02]  /*5d20*/  IMAD.MOV.U32 R87, RZ, RZ, R58 ;  /* 0x000000ffff577224 */ /* 0x000fe400078e003a */
[----:B------:R-:W-:Y:S01]  /*5d30*/  IMAD.MOV.U32 R60, RZ, RZ, R32 ;  /* 0x000000ffff3c7224 */ /* 0x000fe200078e0020 */
[----:B------:R-:W4:Y:S01]  /*5d40*/  LDL R212, [R1+0x1b8] ;  /* 0x0001b80001d47983 */ /* 0x000f220000100800 */
[----:B------:R-:W-:-:S02]  /*5d50*/  IMAD.MOV.U32 R61, RZ, RZ, R34 ;  /* 0x000000ffff3d7224 */ /* 0x000fc400078e0022 */
[----:B------:R-:W-:Y:S01]  /*5d60*/  IMAD.MOV.U32 R62, RZ, RZ, R36 ;  /* 0x000000ffff3e7224 */ /* 0x000fe200078e0024 */
[-C--:B------:R-:W-:Y:S01]  /*5d70*/  HMMA.16816.F32 R84, R84, R44.reuse, RZ ;  /* 0x0000002c5454723c */ /* 0x080fe200000018ff */
[----:B------:R-:W-:Y:S01]  /*5d80*/  IMAD.MOV.U32 R63, RZ, RZ, R38 ;  /* 0x000000ffff3f7224 */ /* 0x000fe200078e0026 */
[----:B------:R-:W4:Y:S06]  /*5d90*/  LDL R214, [R1+0x1c8] ;  /* 0x0001c80001d67983 */ /* 0x000f2c0000100800 */
[----:B------:R-:W-:Y:S01]  /*5da0*/  HMMA.16816.F32 R60, R60, R44, RZ ;  /* 0x0000002c3c3c723c */ /* 0x000fe200000018ff */
[----:B------:R-:W-:Y:S01]  /*5db0*/  IMAD.MOV.U32 R128, RZ, RZ, R129 ;  /* 0x000000ffff807224 */ /* 0x000fe200078e0081 */
[----:B------:R-:W-:Y:S01]  /*5dc0*/  F2FP.F16.E4M3.UNPACK_B R132, R132.H1 ;  /* 0x00000084ff84723e */ /* 0x000fe200030006ff */
[----:B------:R-:W-:Y:S01]  /*5dd0*/  IMAD.MOV.U32 R129, RZ, RZ, R131 ;  /* 0x000000ffff817224 */ /* 0x000fe200078e0083 */
[----:B------:R-:W-:Y:S01]  /*5de0*/  F2FP.F16.E4M3.UNPACK_B R133, R133.H1 ;  /* 0x00000085ff85723e */ /* 0x000fe200030006ff */
[----:B------:R-:W-:-:S02]  /*5df0*/  IMAD.MOV.U32 R130, RZ, RZ, R57 ;  /* 0x000000ffff827224 */ /* 0x000fc400078e0039 */
[----:B------:R-:W-:Y:S02]  /*5e00*/  IMAD.MOV.U32 R131, RZ, RZ, R59 ;  /* 0x000000ffff837224 */ /* 0x000fe400078e003b */
[----:B------:R-:W-:Y:S02]  /*5e10*/  IMAD.MOV.U32 R32, RZ, RZ, R33 ;  /* 0x000000ffff207224 */ /* 0x000fe400078e0021 */
[----:B------:R-:W-:Y:S01]  /*5e20*/  IMAD.MOV.U32 R34, RZ, RZ, R37 ;  /* 0x000000ffff227224 */ /* 0x000fe200078e0025 */
[----:B------:R-:W-:Y:S01]  /*5e30*/  F2FP.F16.E4M3.UNPACK_B R44, R134 ;  /* 0x00000086ff2c723e */ /* 0x000fe200020006ff */
[----:B------:R-:W-:Y:S01]  /*5e40*/  IMAD.MOV.U32 R33, RZ, RZ, R35 ;  /* 0x000000ffff217224 */ /* 0x000fe200078e0023 */
[----:B------:R-:W-:Y:S01]  /*5e50*/  F2FP.F16.E4M3.UNPACK_B R45, R135 ;  /* 0x00000087ff2d723e */ /* 0x000fe200020006ff */
[----:B------:R-:W-:Y:S01]  /*5e60*/  IMAD.MOV.U32 R35, RZ, RZ, R39 ;  /* 0x000000ffff237224 */ /* 0x000fe200078e0027 */
[-C--:B------:R-:W-:Y:S01]  /*5e70*/  HMMA.16816.F32 R84, R128, R132.reuse, R84 ;  /* 0x000000848054723c */ /* 0x080fe20000001854 */
[----:B------:R-:W-:Y:S07]  /*5e80*/  LDSM.16.M88.4 R56, [R0+UR10+0x4000] ;  /* 0x0040000a0038783b */ /* 0x000fee0008000200 */
[----:B------:R-:W-:Y:S01]  /*5e90*/  HMMA.16816.F32 R36, R32, R132, R60 ;  /* 0x000000842024723c */ /* 0x000fe2000000183c */
[----:B------:R-:W-:Y:S01]  /*5ea0*/  IMAD.MOV.U32 R128, RZ, RZ, R136 ;  /* 0x000000ffff807224 */ /* 0x000fe200078e0088 */
[----:B------:R-:W0:Y:S05]  /*5eb0*/  LDSM.16.MT88.4 R60, [R16+UR9+0x1000] ;  /* 0x00100009103c783b */ /* 0x000e2a0008004200 */
[----:B------:R-:W-:-:S02]  /*5ec0*/  IMAD.MOV.U32 R32, RZ, RZ, R40 ;  /* 0x000000ffff207224 */ /* 0x000fc400078e0028 */
[----:B------:R-:W-:Y:S02]  /*5ed0*/  IMAD.MOV.U32 R33, RZ, RZ, R42 ;  /* 0x000000ffff217224 */ /* 0x000fe400078e002a */
[----:B------:R-:W-:Y:S02]  /*5ee0*/  IMAD.MOV.U32 R34, RZ, RZ, R52 ;  /* 0x000000ffff227224 */ /* 0x000fe400078e0034 */
[----:B------:R-:W-:Y:S02]  /*5ef0*/  IMAD.MOV.U32 R35, RZ, RZ, R54 ;  /* 0x000000ffff237224 */ /* 0x000fe400078e0036 */
[----:B------:R-:W-:Y:S02]  /*5f00*/  IMAD.MOV.U32 R129, RZ, RZ, R138 ;  /* 0x000000ffff817224 */ /* 0x000fe400078e008a */
[----:B---3--:R-:W-:Y:S02]  /*5f10*/  IMAD.MOV.U32 R130, RZ, RZ, R140 ;  /* 0x000000ffff827224 */ /* 0x008fe400078e008c */
[----:B------:R-:W-:Y:S01]  /*5f20*/  IMAD.MOV.U32 R131, RZ, RZ, R142 ;  /* 0x000000ffff837224 */ /* 0x000fe200078e008e */
[-C--:B------:R-:W-:Y:S01]  /*5f30*/  HMMA.16816.F32 R32, R32, R44.reuse, R84 ;  /* 0x0000002c2020723c */ /* 0x080fe20000001854 */
[----:B------:R-:W1:Y:S05]  /*5f40*/  LDSM.16.MT88.4 R84, [R16+UR9+0x1400] ;  /* 0x001400091054783b */ /* 0x000e6a0008004200 */
[----:B------:R-:W-:Y:S01]  /*5f50*/  HMMA.16816.F32 R36, R128, R44, R36 ;  /* 0x0000002c8024723c */ /* 0x000fe20000001824 */
[----:B------:R-:W3:Y:S06]  /*5f60*/  LDSM.16.MT88.4 R128, [R25+UR9+0x1000] ;  /* 0x001000091980783b */ /* 0x000eec0008004200 */
[----:B------:R-:W-:-:S02]  /*5f70*/  F2FP.F16.E4M3.UNPACK_B R44, R134.H1 ;  /* 0x00000086ff2c723e */ /* 0x000fc400030006ff */
[----:B------:R-:W-:Y:S02]  /*5f80*/  F2FP.F16.E4M3.UNPACK_B R45, R135.H1 ;  /* 0x00000087ff2d723e */ /* 0x000fe400030006ff */
[----:B------:R-:W3:Y:S01]  /*5f90*/  LDSM.16.MT88.4 R132, [R25+UR9+0x1400] ;  /* 0x001400091984783b */ /* 0x000ee20008004200 */
[----:B------:R-:W-:Y:S02]  /*5fa0*/  IMAD.MOV.U32 R40, RZ, RZ, R41 ;  /* 0x000000ffff287224 */ /* 0x000fe400078e0029 */
[----:B------:R-:W-:Y:S02]  /*5fb0*/  IMAD.MOV.U32 R41, RZ, RZ, R43 ;  /* 0x000000ffff297224 */ /* 0x000fe400078e002b */
[----:B------:R-:W-:Y:S02]  /*5fc0*/  IMAD.MOV.U32 R42, RZ, RZ, R53 ;  /* 0x000000ffff2a7224 */ /* 0x000fe400078e0035 */
[----:B------:R-:W-:Y:S02]  /*5fd0*/  IMAD.MOV.U32 R43, RZ, RZ, R55 ;  /* 0x000000ffff2b7224 */ /* 0x000fe400078e0037 */
[----:B------:R-:W-:Y:S01]  /*5fe0*/  IMAD.MOV.U32 R136, RZ, RZ, R137 ;  /* 0x000000ffff887224 */ /* 0x000fe200078e0089 */
[----:B------:R-:W-:Y:S01]  /*5ff0*/  LDSM.16.MT88.4 R52, [R25+UR9+0x1c00] ;  /* 0x001c00091934783b */ /* 0x000fe20008004200 */
[----:B------:R-:W-:-:S02]  /*6000*/  IMAD.MOV.U32 R137, RZ, RZ, R139 ;  /* 0x000000ffff897224 */ /* 0x000fc400078e008b */
[----:B------:R-:W-:Y:S01]  /*6010*/  IMAD.MOV.U32 R138, RZ, RZ, R141 ;  /* 0x000000ffff8a7224 */ /* 0x000fe200078e008d */
[----:B------:R-:W-:Y:S01]  /*6020*/  HMMA.16816.F32 R32, R40, R44, R32 ;  /* 0x0000002c2820723c */ /* 0x000fe20000001820 */
[----:B------:R-:W-:-:S07]  /*6030*/  IMAD.MOV.U32 R139, RZ, RZ, R143 ;  /* 0x000000ffff8b7224 */ /* 0x000fce00078e008f */
[----:B------:R-:W-:Y:S01]  /*6040*/  HMMA.16816.F32 R136, R136, R44, R36 ;  /* 0x0000002c8888723c */ /* 0x000fe20000001824 */
[----:B0-----:R-:W-:Y:S01]  /*6050*/  IMAD.MOV.U32 R140, RZ, RZ, R60 ;  /* 0x000000ffff8c7224 */ /* 0x001fe200078e003c */
[----:B------:R-:W0:Y:S01]  /*6060*/  LDSM.16.MT88.4 R36, [R16+UR9+0x1c00] ;  /* 0x001c00091024783b */ /* 0x000e220008004200 */
[----:B------:R-:W-:Y:S02]  /*6070*/  IMAD.MOV.U32 R141, RZ, RZ, R62 ;  /* 0x000000ffff8d7224 */ /* 0x000fe400078e003e */
[----:B-1----:R-:W-:Y:S02]  /*6080*/  IMAD.MOV.U32 R142, RZ, RZ, R84 ;  /* 0x000000ffff8e7224 */ /* 0x002fe400078e0054 */
[----:B------:R-:W-:Y:S01]  /*6090*/  F2FP.F16.E4M3.UNPACK_B R44, R56 ;  /* 0x00000038ff2c723e */ /* 0x000fe200020006ff */
[----:B------:R-:W-:Y:S01]  /*60a0*/  IMAD.MOV.U32 R143, RZ, RZ, R86 ;  /* 0x000000ffff8f7224 */ /* 0x000fe200078e0056 */
[----:B------:R-:W-:Y:S01]  /*60b0*/  F2FP.F16.E4M3.UNPACK_B R45, R57 ;  /* 0x00000039ff2d723e */ /* 0x000fe200020006ff */
[----:B---3--:R-:W-:-:S02]  /*60c0*/  IMAD.MOV.U32 R40, RZ, RZ, R128 ;  /* 0x000000ffff287224 */ /* 0x008fc400078e0080 */
[----:B------:R-:W-:-:S04]  /*60d0*/  IMAD.MOV.U32 R41, RZ, RZ, R130 ;  /* 0x000000ffff297224 */ /* 0x000fc800078e0082 */
[----:B------:R-:W-:Y:S01]  /*60e0*/  HMMA.16816.F32 R140, R140, R44, R32 ;  /* 0x0000002c8c8c723c */ /* 0x000fe20000001820 */
[----:B------:R-:W1:Y:S01]  /*60f0*/  LDSM.16.MT88.4 R32, [R16+UR9+0x1800] ;  /* 0x001800091020783b */ /* 0x000e620008004200 */
[----:B------:R-:W-:Y:S02]  /*6100*/  IMAD.MOV.U32 R42, RZ, RZ, R132 ;  /* 0x000000ffff2a7224 */ /* 0x000fe400078e0084 */
[----:B------:R-:W-:-:S07]  /*6110*/  IMAD.MOV.U32 R43, RZ, RZ, R134 ;  /* 0x000000ffff2b7224 */ /* 0x000fce00078e0086 */
[----:B------:R-:W-:Y:S01]  /*6120*/  HMMA.16816.F32 R136, R40, R44, R136 ;  /* 0x0000002c2888723c */ /* 0x000fe20000001888 */
[----:B------:R-:W3:Y:S01]  /*6130*/  LDSM.16.MT88.4 R40, [R25+UR9+0x1800] ;  /* 0x001800091928783b */ /* 0x000ee20008004200 */
[----:B------:R-:W-:Y:S01]  /*6140*/  IMAD.MOV.U32 R60, RZ, RZ, R61 ;  /* 0x000000ffff3c7224 */ /* 0x000fe200078e003d */
[----:B------:R-:W-:Y:S01]  /*6150*/  F2FP.F16.E4M3.UNPACK_B R56, R56.H1 ;  /* 0x00000038ff38723e */ /* 0x000fe200030006ff */
[----:B------:R-:W-:Y:S01]  /*6160*/  IMAD.MOV.U32 R61, RZ, RZ, R63 ;  /* 0x000000ffff3d7224 */ /* 0x000fe200078e003f */
[----:B------:R-:W-:Y:S01]  /*6170*/  F2FP.F16.E4M3.UNPACK_B R57, R57.H1 ;  /* 0x00000039ff39723e */ /* 0x000fe200030006ff */
[----:B------:R-:W-:Y:S02]  /*6180*/  IMAD.MOV.U32 R62, RZ, RZ, R85 ;  /* 0x000000ffff3e7224 */ /* 0x000fe400078e0055 */
[----:B------:R-:W-:Y:S02]  /*6190*/  IMAD.MOV.U32 R63, RZ, RZ, R87 ;  /* 0x000000ffff3f7224 */ /* 0x000fe400078e0057 */
[----:B------:R-:W-:-:S02]  /*61a0*/  IMAD.MOV.U32 R84, RZ, RZ, R129 ;  /* 0x000000ffff547224 */ /* 0x000fc400078e0081 */
[----:B------:R-:W-:Y:S02]  /*61b0*/  IMAD.MOV.U32 R85, RZ, RZ, R131 ;  /* 0x000000ffff557224 */ /* 0x000fe400078e0083 */
[----:B------:R-:W-:Y:S01]  /*61c0*/  IMAD.MOV.U32 R86, RZ, RZ, R133 ;  /* 0x000000ffff567224 */ /* 0x000fe200078e0085 */
[-C--:B------:R-:W-:Y:S01]  /*61d0*/  HMMA.16816.F32 R140, R60, R56.reuse, R140 ;  /* 0x000000383c8c723c */ /* 0x080fe2000000188c */
[----:B------:R-:W-:Y:S01]  /*61e0*/  IMAD.MOV.U32 R87, RZ, RZ, R135 ;  /* 0x000000ffff577224 */ /* 0x000fe200078e0087 */
[----:B------:R-:W-:Y:S01]  /*61f0*/  F2FP.F16.E4M3.UNPACK_B R44, R58 ;  /* 0x0000003aff2c723e */ /* 0x000fe200020006ff */
[----:B------:R-:W5:Y:S06]  /*6200*/  LDSM.16.MT88.4 R128, [R16+UR9+0x2000] ;  /* 0x002000091080783b */ /* 0x000f6c0008004200 */
[----:B------:R-:W-:Y:S01]  /*6210*/  HMMA.16816.F32 R84, R84, R56, R136 ;  /* 0x000000385454723c */ /* 0x000fe20000001888 */
[----:B------:R-:W-:Y:S01]  /*6220*/  F2FP.F16.E4M3.UNPACK_B R45, R59 ;  /* 0x0000003bff2d723e */ /* 0x000fe200020006ff */
[----:B0-----:R-:W-:Y:S01]  /*6230*/  IMAD.MOV.U32 R62, RZ, RZ, R36 ;  /* 0x000000ffff3e7224 */ /* 0x001fe200078e0024 */
[----:B------:R-:W0:Y:S01]  /*6240*/  LDSM.16.MT88.4 R136, [R16+UR9+0x2400] ;  /* 0x002400091088783b */ /* 0x000e220008004200 */
[----:B------:R-:W-:-:S02]  /*6250*/  IMAD.MOV.U32 R63, RZ, RZ, R38 ;  /* 0x000000ffff3f7224 */ /* 0x000fc400078e0026 */
[----:B-1----:R-:W-:Y:S02]  /*6260*/  IMAD.MOV.U32 R60, RZ, RZ, R32 ;  /* 0x000000ffff3c7224 */ /* 0x002fe400078e0020 */
[----:B------:R-:W-:Y:S02]  /*6270*/  IMAD.MOV.U32 R61, RZ, RZ, R34 ;  /* 0x000000ffff3d7224 */ /* 0x000fe400078e0022 */
[----:B------:R-:W-:Y:S02]  /*6280*/  IMAD.MOV.U32 R134, RZ, RZ, R52 ;  /* 0x000000ffff867224 */ /* 0x000fe400078e0034 */
[----:B------:R-:W-:-:S03]  /*6290*/  IMAD.MOV.U32 R135, RZ, RZ, R54 ;  /* 0x000000ffff877224 */ /* 0x000fc600078e0036 */
[----:B------:R-:W-:Y:S01]  /*62a0*/  HMMA.16816.F32 R140, R60, R44, R140 ;  /* 0x0000002c3c8c723c */ /* 0x000fe2000000188c */
[----:B------:R1:W0:Y:S01]  /*62b0*/  LDSM.16.M88.4 R60, [R2+UR10+0x4080] ;  /* 0x0040800a023c783b */ /* 0x0002220008000200 */
[----:B---3--:R-:W-:Y:S02]  /*62c0*/  IMAD.MOV.U32 R132, RZ, RZ, R40 ;  /* 0x000000ffff847224 */ /* 0x008fe400078e0028 */
[----:B------:R-:W-:Y:S01]  /*62d0*/  IMAD.MOV.U32 R133, RZ, RZ, R42 ;  /* 0x000000ffff857224 */ /* 0x000fe200078e002a */
[----:B------:R-:W-:Y:S02]  /*62e0*/  F2FP.F16.E4M3.UNPACK_B R3, R59.H1 ;  /* 0x0000003bff03723e */ /* 0x000fe400030006ff */
[----:B-1----:R-:W-:-:S04]  /*62f0*/  F2FP.F16.E4M3.UNPACK_B R2, R58.H1 ;  /* 0x0000003aff02723e */ /* 0x002fc800030006ff */
[----:B------:R-:W-:Y:S01]  /*6300*/  HMMA.16816.F32 R84, R132, R44, R84 ;  /* 0x0000002c8454723c */ /* 0x000fe20000001854 */
[----:B------:R-:W1:Y:S04]  /*6310*/  LDSM.16.MT88.4 R132, [R25+UR9+0x2000] ;  /* 0x002000091984783b */ /* 0x000e680008004200 */
[----:B------:R-:W3:Y:S01]  /*6320*/  LDSM.16.MT88.4 R56, [R25+UR9+0x2400] ;  /* 0x002400091938783b */ /* 0x000ee20008004200 */
[----:B------:R-:W-:Y:S02]  /*6330*/  IMAD.MOV.U32 R32, RZ, RZ, R33 ;  /* 0x000000ffff207224 */ /* 0x000fe400078e0021 */
[----:B------:R-:W-:Y:S01]  /*6340*/  IMAD.MOV.U32 R33, RZ, RZ, R35 ;  /* 0x000000ffff217224 */ /* 0x000fe200078e0023 */
[----:B------:R-:W2:Y:S01]  /*6350*/  LDL R45, [R1+0xa8] ;  /* 0x0000a800012d7983 */ /* 0x000ea20000100800 */
[----:B------:R-:W-:-:S02]  /*6360*/  IMAD.MOV.U32 R34, RZ, RZ, R37 ;  /* 0x000000ffff227224 */ /* 0x000fc400078e0025 */
[----:B------:R-:W-:Y:S01]  /*6370*/  IMAD.MOV.U32 R35, RZ, RZ, R39 ;  /* 0x000000ffff237224 */ /* 0x000fe200078e0027 */
[----:B------:R-:W4:Y:S01]  /*6380*/  LDL R44, [R1+0xb0] ;  /* 0x0000b000012c7983 */ /* 0x000f220000100800 */
[----:B------:R-:W-:Y:S02]  /*6390*/  IMAD.MOV.U32 R36, RZ, RZ, R41 ;  /* 0x000000ffff247224 */ /* 0x000fe400078e0029 */
[----:B------:R-:W-:Y:S02]  /*63a0*/  IMAD.MOV.U32 R37, RZ, RZ, R43 ;  /* 0x000000ffff257224 */ /* 0x000fe400078e002b */
[----:B------:R-:W-:Y:S01]  /*63b0*/  IMAD.MOV.U32 R38, RZ, RZ, R53 ;  /* 0x000000ffff267224 */ /* 0x000fe200078e0035 */
[-C--:B------:R-:W-:Y:S01]  /*63c0*/  HMMA.16816.F32 R140, R32, R2.reuse, R140 ;  /* 0x00000002208c723c */ /* 0x080fe2000000188c */
[----:B------:R-:W-:Y:S01]  /*63d0*/  IMAD.MOV.U32 R39, RZ, RZ, R55 ;  /* 0x000000ffff277224 */ /* 0x000fe200078e0037 */
[----:B------:R-:W3:Y:S04]  /*63e0*/  LDSM.16.MT88.4 R40, [R25+UR9+0x2c00] ;  /* 0x002c00091928783b */ /* 0x000ee80008004200 */
[----:B------:R-:W3:Y:S02]  /*63f0*/  LDSM.16.MT88.4 R52, [R16+UR9+0x2800] ;  /* 0x002800091034783b */ /* 0x000ee40008004200 */
[----:B------:R-:W-:Y:S01]  /*6400*/  HMMA.16816.F32 R36, R36, R2, R84 ;  /* 0x000000022424723c */ /* 0x000fe20000001854 */
[----:B-----5:R-:W-:Y:S01]  /*6410*/  IMAD.MOV.U32 R32, RZ, RZ, R128 ;  /* 0x000000ffff207224 */ /* 0x020fe200078e0080 */
[----:B------:R-:W5:Y:S01]  /*6420*/  LDSM.16.MT88.4 R84, [R16+UR9+0x2c00] ;  /* 0x002c00091054783b */ /* 0x000f620008004200 */
[----:B------:R-:W-:-:S02]  /*6430*/  IMAD.MOV.U32 R33, RZ, RZ, R130 ;  /* 0x000000ffff217224 */ /* 0x000fc400078e0082 */
[----:B0-----:R-:W-:Y:S02]  /*6440*/  IMAD.MOV.U32 R34, RZ, RZ, R136 ;  /* 0x000000ffff227224 */ /* 0x001fe400078e0088 */
[----:B------:R-:W-:Y:S01]  /*6450*/  F2FP.F16.E4M3.UNPACK_B R2, R60 ;  /* 0x0000003cff02723e */ /* 0x000fe200020006ff */
[----:B------:R-:W-:Y:S01]  /*6460*/  IMAD.MOV.U32 R35, RZ, RZ, R138 ;  /* 0x000000ffff237224 */ /* 0x000fe200078e008a */
[----:B------:R-:W-:-:S07]  /*6470*/  F2FP.F16.E4M3.UNPACK_B R3, R61 ;  /* 0x0000003dff03723e */ /* 0x000fce00020006ff */
[----:B------:R-:W-:Y:S07]  /*6480*/  HMMA.16816.F32 R140, R32, R2, R140 ;  /* 0x00000002208c723c */ /* 0x000fee000000188c */
[----:B-1----:R-:W-:Y:S02]  /*6490*/  IMAD.MOV.U32 R32, RZ, RZ, R132 ;  /* 0x000000ffff207224 */ /* 0x002fe400078e0084 */
[----:B------:R-:W-:Y:S02]  /*64a0*/  IMAD.MOV.U32 R33, RZ, RZ, R134 ;  /* 0x000000ffff217224 */ /* 0x000fe400078e0086 */
[----:B---3--:R-:W-:-:S02]  /*64b0*/  IMAD.MOV.U32 R34, RZ, RZ, R56 ;  /* 0x000000ffff227224 */ /* 0x008fc400078e0038 */
[----:B------:R-:W-:-:S07]  /*64c0*/  IMAD.MOV.U32 R35, RZ, RZ, R58 ;  /* 0x000000ffff237224 */ /* 0x000fce00078e003a */
[----:B------:R-:W-:Y:S01]  /*64d0*/  HMMA.16816.F32 R36, R32, R2, R36 ;  /* 0x000000022024723c */ /* 0x000fe20000001824 */
[----:B------:R-:W0:Y:S01]  /*64e0*/  LDSM.16.MT88.4 R32, [R25+UR9+0x2800] ;  /* 0x002800091920783b */ /* 0x000e220008004200 */
        /* <DEDUP_REMOVED lines=11> */
[----:B------:R-:W-:Y:S02]  /*65a0*/  F2FP.F16.E4M3.UNPACK_B R2, R62 ;  /* 0x0000003eff02723e */ /* 0x000fe400020006ff */
[----:B------:R-:W-:Y:S01]  /*65b0*/  F2FP.F16.E4M3.UNPACK_B R3, R63 ;  /* 0x0000003fff03723e */ /* 0x000fe200020006ff */
[----:B------:R-:W-:Y:S01]  /*65c0*/  IMAD.MOV.U32 R138, RZ, RZ, R40 ;  /* 0x000000ffff8a7224 */ /* 0x000fe200078e0028 */
[----:B------:R-:W-:Y:S03]  /*65d0*/  LDSM.16.MT88.4 R140, [R16+UR9+0x3400] ;  /* 0x00340009108c783b */ /* 0x000fe60008004200 */
[----:B------:R-:W-:Y:S01]  /*65e0*/  HMMA.16816.F32 R56, R132, R60, R36 ;  /* 0x0000003c8438723c */ /* 0x000fe20000001824 */
[----:B------:R-:W-:Y:S01]  /*65f0*/  IMAD.MOV.U32 R139, RZ, RZ, R42 ;  /* 0x000000ffff8b7224 */ /* 0x000fe200078e002a */
[----:B------:R-:W1:Y:S05]  /*6600*/  LDSM.16.MT88.4 R132, [R16+UR9+0x3000] ;  /* 0x003000091084783b */ /* 0x000e6a0008004200 */
[----:B------:R-:W-:-:S02]  /*6610*/  IMAD.MOV.U32 R36, RZ, RZ, R52 ;  /* 0x000000ffff247224 */ /* 0x000fc400078e0034 */
[----:B------:R-:W-:Y:S02]  /*6620*/  IMAD.MOV.U32 R37, RZ, RZ, R54 ;  /* 0x000000ffff257224 */ /* 0x000fe400078e0036 */
[----:B-----5:R-:W-:Y:S02]  /*6630*/  IMAD.MOV.U32 R38, RZ, RZ, R84 ;  /* 0x000000ffff267224 */ /* 0x020fe400078e0054 */
[----:B------:R-:W-:Y:S02]  /*6640*/  IMAD.MOV.U32 R39, RZ, RZ, R86 ;  /* 0x000000ffff277224 */ /* 0x000fe400078e0056 */
[----:B0-----:R-:W-:Y:S02]  /*6650*/  IMAD.MOV.U32 R136, RZ, RZ, R32 ;  /* 0x000000ffff887224 */ /* 0x001fe400078e0020 */
[----:B------:R-:W-:-:S03]  /*6660*/  IMAD.MOV.U32 R137, RZ, RZ, R34 ;  /* 0x000000ffff897224 */ /* 0x000fc600078e0022 */
[-C--:B------:R-:W-:Y:S01]  /*6670*/  HMMA.16816.F32 R36, R36, R2.reuse, R128 ;  /* 0x000000022424723c */ /* 0x080fe20000001880 */
[----:B------:R-:W0:Y:S05]  /*6680*/  LDSM.16.M88.4 R128, [R0+UR10+0x4080] ;  /* 0x0040800a0080783b */ /* 0x000e2a0008000200 */
[----:B------:R-:W-:Y:S01]  /*6690*/  HMMA.16816.F32 R56, R136, R2, R56 ;  /* 0x000000028838723c */ /* 0x000fe20000001838 */
[----:B------:R-:W3:Y:S06]  /*66a0*/  LDSM.16.MT88.4 R136, [R25+UR9+0x3000] ;  /* 0x003000091988783b */ /* 0x000eec0008004200 */
[----:B------:R-:W-:-:S02]  /*66b0*/  F2FP.F16.E4M3.UNPACK_B R2, R62.H1 ;  /* 0x0000003eff02723e */ /* 0x000fc400030006ff */
[----:B------:R-:W-:Y:S02]  /*66c0*/  F2FP.F16.E4M3.UNPACK_B R3, R63.H1 ;  /* 0x0000003fff03723e */ /* 0x000fe400030006ff */
[----:B------:R-:W5:Y:S01]  /*66d0*/  LDSM.16.MT88.4 R60, [R25+UR9+0x3400] ;  /* 0x00340009193c783b */ /* 0x000f620008004200 */
[----:B------:R-:W-:Y:S02]  /*66e0*/  IMAD.MOV.U32 R52, RZ, RZ, R53 ;  /* 0x000000ffff347224 */ /* 0x000fe400078e0035 */
[----:B------:R-:W-:Y:S02]  /*66f0*/  IMAD.MOV.U32 R53, RZ, RZ, R55 ;  /* 0x000000ffff357224 */ /* 0x000fe400078e0037 */
[----:B------:R-:W-:Y:S02]  /*6700*/  IMAD.MOV.U32 R54, RZ, RZ, R85 ;  /* 0x000000ffff367224 */ /* 0x000fe400078e0055 */
[----:B------:R-:W-:Y:S02]  /*6710*/  IMAD.MOV.U32 R55, RZ, RZ, R87 ;  /* 0x000000ffff377224 */ /* 0x000fe400078e0057 */
[----:B------:R-:W-:-:S02]  /*6720*/  IMAD.MOV.U32 R32, RZ, RZ, R33 ;  /* 0x000000ffff207224 */ /* 0x000fc400078e0021 */
[----:B------:R-:W-:Y:S02]  /*6730*/  IMAD.MOV.U32 R33, RZ, RZ, R35 ;  /* 0x000000ffff217224 */ /* 0x000fe400078e0023 */
[----:B------:R-:W-:Y:S01]  /*6740*/  IMAD.MOV.U32 R34, RZ, RZ, R41 ;  /* 0x000000ffff227224 */ /* 0x000fe200078e0029 */
[-C--:B------:R-:W-:Y:S01]  /*6750*/  HMMA.16816.F32 R36, R52, R2.reuse, R36 ;  /* 0x000000023424723c */ /* 0x080fe20000001824 */
[----:B------:R-:W-:Y:S01]  /*6760*/  IMAD.MOV.U32 R35, RZ, RZ, R43 ;  /* 0x000000ffff237224 */ /* 0x000fe200078e002b */
[----:B------:R-:W5:Y:S01]  /*6770*/  LDSM.16.MT88.4 R52, [R16+UR9+0x3800] ;  /* 0x003800091034783b */ /* 0x000f620008004200 */
[----:B-1----:R-:W-:Y:S02]  /*6780*/  IMAD.MOV.U32 R84, RZ, RZ, R132 ;  /* 0x000000ffff547224 */ /* 0x002fe400078e0084 */
[----:B------:R-:W-:Y:S01]  /*6790*/  IMAD.MOV.U32 R85, RZ, RZ, R134 ;  /* 0x000000ffff557224 */ /* 0x000fe200078e0086 */
[----:B------:R-:W-:Y:S02]  /*67a0*/  LDSM.16.MT88.4 R40, [R25+UR9+0x3c00] ;  /* 0x003c00091928783b */ /* 0x000fe40008004200 */
[----:B------:R-:W-:Y:S01]  /*67b0*/  HMMA.16816.F32 R32, R32, R2, R56 ;  /* 0x000000022020723c */ /* 0x000fe20000001838 */
[----:B------:R-:W-:Y:S01]  /*67c0*/  IMAD.MOV.U32 R86, RZ, RZ, R140 ;  /* 0x000000ffff567224 */ /* 0x000fe200078e008c */
[----:B------:R-:W1:Y:S01]  /*67d0*/  LDSM.16.MT88.4 R56, [R16+UR9+0x3c00] ;  /* 0x003c00091038783b */ /* 0x000e620008004200 */
[----:B------:R-:W-:-:S02]  /*67e0*/  IMAD.MOV.U32 R87, RZ, RZ, R142 ;  /* 0x000000ffff577224 */ /* 0x000fc400078e008e */
[----:B------:R-:W-:Y:S01]  /*67f0*/  IMAD.MOV.U32 R132, RZ, RZ, R133 ;  /* 0x000000ffff847224 */ /* 0x000fe200078e0085 */
[----:B------:R-:W4:Y:S01]  /*6800*/  LDL R140, [R1+0x140] ;  /* 0x00014000018c7983 */ /* 0x000f220000100800 */
[-C--:B0-----:R-:W-:Y:S02]  /*6810*/  F2FP.F16.E4M3.UNPACK_B R2, R128.reuse ;  /* 0x00000080ff02723e */ /* 0x081fe400020006ff */
[-C--:B------:R-:W-:Y:S01]  /*6820*/  F2FP.F16.E4M3.UNPACK_B R3, R129.reuse ;  /* 0x00000081ff03723e */ /* 0x080fe200020006ff */
[----:B------:R-:W-:Y:S01]  /*6830*/  IMAD.MOV.U32 R134, RZ, RZ, R141 ;  /* 0x000000ffff867224 */ /* 0x000fe200078e008d */
[----:B------:R-:W-:Y:S01]  /*6840*/  F2FP.F16.E4M3.UNPACK_B R128, R128.H1 ;  /* 0x00000080ff80723e */ /* 0x000fe200030006ff */
[----:B------:R-:W-:Y:S01]  /*6850*/  IMAD.MOV.U32 R133, RZ, RZ, R135 ;  /* 0x000000ffff857224 */ /* 0x000fe200078e0087 */
[----:B------:R-:W-:Y:S01]  /*6860*/  F2FP.F16.E4M3.UNPACK_B R129, R129.H1 ;  /* 0x00000081ff81723e */ /* 0x000fe200030006ff */
[----:B------:R-:W-:Y:S01]  /*6870*/  IMAD.SHL.U32 R0, R220, 0x2, RZ ;  /* 0x00000002dc007824 */ /* 0x000fe200078e00ff */
[----:B------:R-:W4:Y:S01]  /*6880*/  LDL R141, [R1+0x16c] ;  /* 0x00016c00018d7983 */ /* 0x000f220000100800 */
[----:B------:R-:W-:Y:S01]  /*6890*/  HMMA.16816.F32 R84, R84, R2, R36 ;  /* 0x000000025454723c */ /* 0x000fe20000001824 */
[----:B------:R-:W-:-:S02]  /*68a0*/  IMAD.MOV.U32 R135, RZ, RZ, R143 ;  /* 0x000000ffff877224 */ /* 0x000fc400078e008f */
[----:B------:R-:W-:Y:S01]  /*68b0*/  LEA.HI R0, R216, R0, RZ, 0x1e ;  /* 0x00000000d8007211 */ /* 0x000fe200078ff0ff */
[----:B------:R-:W4:Y:S03]  /*68c0*/  LDL R143, [R1+0x150] ;  /* 0x00015000018f7983 */ /* 0x000f260000100800 */
[----:B---3--:R-:W-:Y:S01]  /*68d0*/  IMAD.MOV.U32 R36, RZ, RZ, R136 ;  /* 0x000000ffff247224 */ /* 0x008fe200078e0088 */
[----:B------:R-:W3:Y:S01]  /*68e0*/  LDL R142, [R1+0x180] ;  /* 0x00018000018e7983 */ /* 0x000ee20000100800 */
[----:B------:R-:W-:Y:S02]  /*68f0*/  IMAD.MOV.U32 R37, RZ, RZ, R138 ;  /* 0x000000ffff257224 */ /* 0x000fe400078e008a */
[----:B-----5:R-:W-:Y:S01]  /*6900*/  IMAD.MOV.U32 R38, RZ, RZ, R60 ;  /* 0x000000ffff267224 */ /* 0x020fe200078e003c */
[----:B------:R-:W5:Y:S01]  /*6910*/  LDL R220, [R1+0x194] ;  /* 0x0001940001dc7983 */ /* 0x000f620000100800 */
[----:B------:R-:W-:-:S11]  /*6920*/  IMAD.MOV.U32 R39, RZ, RZ, R62 ;  /* 0x000000ffff277224 */ /* 0x000fd600078e003e */
[----:B------:R-:W-:Y:S01]  /*6930*/  HMMA.16816.F32 R84, R132, R128, R84 ;  /* 0x000000808454723c */ /* 0x000fe20000001854 */
[----:B------:R-:W-:Y:S01]  /*6940*/  IADD3 R0, P3, R0, UR4, RZ ;  /* 0x0000000400007c10 */ /* 0x000fe2000ff7e0ff */
[----:B------:R-:W3:Y:S04]  /*6950*/  LDL R136, [R1+0xfc] ;  /* 0x0000fc0001887983 */ /* 0x000ee80000100800 */
[----:B------:R-:W-:Y:S01]  /*6960*/  HMMA.16816.F32 R32, R36, R2, R32 ;  /* 0x000000022420723c */ /* 0x000fe20000001820 */
[----:B------:R-:W0:Y:S01]  /*6970*/  LDSM.16.MT88.4 R36, [R25+UR9+0x3800] ;  /* 0x003800091924783b */ /* 0x000e220008004200 */
[----:B------:R-:W-:Y:S02]  /*6980*/  IMAD.MOV.U32 R132, RZ, RZ, R137 ;  /* 0x000000ffff847224 */ /* 0x000fe400078e0089 */
[----:B------:R-:W-:Y:S01]  /*6990*/  IMAD.MOV.U32 R133, RZ, RZ, R139 ;  /* 0x000000ffff857224 */ /* 0x000fe200078e008b */
[----:B------:R-:W5:Y:S01]  /*69a0*/  LDL R138, [R1+0x130] ;  /* 0x00013000018a7983 */ /* 0x000f620000100800 */
[----:B------:R-:W-:-:S02]  /*69b0*/  IMAD.MOV.U32 R134, RZ, RZ, R61 ;  /* 0x000000ffff867224 */ /* 0x000fc400078e003d */
[----:B------:R-:W-:Y:S01]  /*69c0*/  IMAD.MOV.U32 R135, RZ, RZ, R63 ;  /* 0x000000ffff877224 */ /* 0x000fe200078e003f */
[----:B------:R-:W-:Y:S01]  /*69d0*/  F2FP.F16.E4M3.UNPACK_B R2, R130 ;  /* 0x00000082ff02723e */ /* 0x000fe200020006ff */
[----:B------:R-:W-:Y:S01]  /*69e0*/  IMAD.MOV.U32 R60, RZ, RZ, R52 ;  /* 0x000000ffff3c7224 */ /* 0x000fe200078e0034 */
[----:B------:R-:W-:Y:S01]  /*69f0*/  F2FP.F16.E4M3.UNPACK_B R3, R131 ;  /* 0x00000083ff03723e */ /* 0x000fe200020006ff */
[----:B------:R-:W-:Y:S02]  /*6a00*/  IMAD.MOV.U32 R61, RZ, RZ, R54 ;  /* 0x000000ffff3d7224 */ /* 0x000fe400078e0036 */
[----:B-1----:R-:W-:Y:S01]  /*6a10*/  IMAD.MOV.U32 R62, RZ, RZ, R56 ;  /* 0x000000ffff3e7224 */ /* 0x002fe200078e0038 */
[CC--:B------:R-:W-:Y:S01]  /*6a20*/  ISETP.GT.U32.AND P2, PT, R0.reuse, R11.reuse, PT ;  /* 0x0000000b0000720c */ /* 0x0c0fe20003f44070 */
[----:B------:R-:W-:Y:S01]  /*6a30*/  IMAD.X R4, RZ, RZ, UR5, P3 ;  /* 0x00000005ff047e24 */ /* 0x000fe200098e06ff */
[C---:B------:R-:W-:Y:S01]  /*6a40*/  ISETP.GE.U32.AND P1, PT, R0.reuse, R11, PT ;  /* 0x0000000b0000720c */ /* 0x040fe20003f26070 */
[----:B------:R-:W3:Y:S01]  /*6a50*/  LDL R139, [R1+0xf4] ;  /* 0x0000f400018b7983 */ /* 0x000ee20000100800 */
[----:B------:R-:W-:-:S02]  /*6a60*/  ISETP.GT.U32.AND P0, PT, R0, R14, PT ;  /* 0x0000000e0000720c */ /* 0x000fc40003f04070 */
[----:B------:R-:W-:Y:S01]  /*6a70*/  ISETP.GE.U32.AND P5, PT, R0, R14, PT ;  /* 0x0000000e0000720c */ /* 0x000fe20003fa6070 */
[----:B------:R-:W5:Y:S02]  /*6a80*/  LDL R137, [R1+0x128] ;  /* 0x0001280001897983 */ /* 0x000f640000100800 */
[----:B------:R-:W-:Y:S01]  /*6a90*/  HMMA.16816.F32 R32, R132, R128, R32 ;  /* 0x000000808420723c */ /* 0x000fe20000001820 */
[----:B------:R-:W-:Y:S02]  /*6aa0*/  IMAD.MOV.U32 R63, RZ, RZ, R58 ;  /* 0x000000ffff3f7224 */ /* 0x000fe400078e003a */
[----:B------:R-:W-:Y:S01]  /*6ab0*/  IMAD.MOV.U32 R52, RZ, RZ, R53 ;  /* 0x000000ffff347224 */ /* 0x000fe200078e0035 */
[----:B------:R-:W-:Y:S01]  /*6ac0*/  F2FP.F16.E4M3.UNPACK_B R130, R130.H1 ;  /* 0x00000082ff82723e */ /* 0x000fe200030006ff */
[----:B------:R-:W-:Y:S01]  /*6ad0*/  IMAD.MOV.U32 R54, RZ, RZ, R57 ;  /* 0x000000ffff367224 */ /* 0x000fe200078e0039 */
[----:B------:R-:W-:Y:S01]  /*6ae0*/  F2FP.F16.E4M3.UNPACK_B R131, R131.H1 ;  /* 0x00000083ff83723e */ /* 0x000fe200030006ff */
[----:B------:R-:W5:Y:S01]  /*6af0*/  LDL R132, [R1+0x108] ;  /* 0x0001080001847983 */ /* 0x000f620000100800 */
[----:B------:R-:W-:Y:S01]  /*6b00*/  HMMA.16816.F32 R60, R60, R2, R84 ;  /* 0x000000023c3c723c */ /* 0x000fe20000001854 */
[----:B------:R-:W-:-:S02]  /*6b10*/  ISETP.GT.U32.AND.EX P2, PT, R4, RZ, PT, P2 ;  /* 0x000000ff0400720c */ /* 0x000fc40003f44120 */
[----:B------:R-:W-:Y:S01]  /*6b20*/  ISETP.GE.U32.AND.EX P1, PT, R4, RZ, PT, P1 ;  /* 0x000000ff0400720c */ /* 0x000fe20003f26110 */
[----:B------:R-:W5:Y:S03]  /*6b30*/  LDL R133, [R1+0x110] ;  /* 0x0001100001857983 */ /* 0x000f660000100800 */
[----:B------:R-:W-:Y:S01]  /*6b40*/  IMAD.MOV.U32 R86, RZ, RZ, R40 ;  /* 0x000000ffff567224 */ /* 0x000fe200078e0028 */
[-C--:B------:R-:W-:Y:S01]  /*6b50*/  ISETP.GE.U32.AND P3, PT, R0, R13.reuse, PT ;  /* 0x0000000d0000720c */ /* 0x080fe20003f66070 */
[----:B0-----:R-:W-:Y:S01]  /*6b60*/  IMAD.MOV.U32 R84, RZ, RZ, R36 ;  /* 0x000000ffff547224 */ /* 0x001fe200078e0024 */
[C---:B------:R-:W-:Y:S01]  /*6b70*/  ISETP.GT.U32.AND.EX P0, PT, R4.reuse, RZ, PT, P0 ;  /* 0x000000ff0400720c */ /* 0x040fe20003f04100 */
[----:B------:R-:W-:Y:S01]  /*6b80*/  IMAD.MOV.U32 R85, RZ, RZ, R38 ;  /* 0x000000ffff557224 */ /* 0x000fe200078e0026 */
[----:B------:R-:W-:Y:S01]  /*6b90*/  ISETP.GE.U32.AND.EX P5, PT, R4, RZ, PT, P5 ;  /* 0x000000ff0400720c */ /* 0x000fe20003fa6150 */
[----:B------:R-:W-:Y:S01]  /*6ba0*/  IMAD.MOV.U32 R87, RZ, RZ, R42 ;  /* 0x000000ffff577224 */ /* 0x000fe200078e002a */
[----:B------:R-:W-:Y:S01]  /*6bb0*/  ISETP.GT.U32.AND P4, PT, R0, R13, PT ;  /* 0x0000000d0000720c */ /* 0x000fe20003f84070 */
[----:B------:R-:W5:Y:S04]  /*6bc0*/  LDL R134, [R1+0x118] ;  /* 0x0001180001867983 */ /* 0x000f680000100800 */
[----:B------:R-:W5:Y:S01]  /*6bd0*/  LDL R135, [R1+0x120] ;  /* 0x0001200001877983 */ /* 0x000f620000100800 */
[----:B------:R-:W-:Y:S01]  /*6be0*/  HMMA.16816.F32 R32, R84, R2, R32 ;  /* 0x000000025420723c */ /* 0x000fe20000001820 */
[----:B------:R-:W-:-:S02]  /*6bf0*/  IMAD.MOV.U32 R53, RZ, RZ, R55 ;  /* 0x000000ffff357224 */ /* 0x000fc400078e0037 */
[----:B------:R-:W-:Y:S02]  /*6c00*/  IMAD.MOV.U32 R55, RZ, RZ, R59 ;  /* 0x000000ffff377224 */ /* 0x000fe400078e003b */
[----:B------:R-:W-:Y:S02]  /*6c10*/  IMAD.MOV.U32 R36, RZ, RZ, R37 ;  /* 0x000000ffff247224 */ /* 0x000fe400078e0025 */
[----:B------:R-:W-:Y:S01]  /*6c20*/  IMAD.MOV.U32 R38, RZ, RZ, R41 ;  /* 0x000000ffff267224 */ /* 0x000fe200078e0029 */
[C---:B------:R-:W-:Y:S01]  /*6c30*/  ISETP.GE.U32.AND.EX P3, PT, R4.reuse, RZ, PT, P3 ;  /* 0x000000ff0400720c */ /* 0x040fe20003f66130 */
[----:B------:R-:W-:Y:S01]  /*6c40*/  IMAD.MOV.U32 R37, RZ, RZ, R39 ;  /* 0x000000ffff257224 */ /* 0x000fe200078e0027 */
[-C--:B------:R-:W-:Y:S01]  /*6c50*/  HMMA.16816.F32 R52, R52, R130.reuse, R60 ;  /* 0x000000823434723c */ /* 0x080fe2000000183c */
[----:B------:R-:W-:Y:S01]  /*6c60*/  IMAD.MOV.U32 R39, RZ, RZ, R43 ;  /* 0x000000ffff277224 */ /* 0x000fe200078e002b */
[----:B------:R-:W-:Y:S01]  /*6c70*/  ISETP.GT.U32.AND.EX P4, PT, R4, RZ, PT, P4 ;  /* 0x000000ff0400720c */ /* 0x000fe20003f84140 */
[----:B------:R-:W2:Y:S04]  /*6c80*/  LDL R85, [R1+0x90] ;  /* 0x0000900001557983 */ /* 0x000ea80000100800 */
[----:B------:R-:W4:Y:S04]  /*6c90*/  LDL R84, [R1+0x84] ;  /* 0x0000840001547983 */ /* 0x000f280000100800 */
[----:B------:R-:W3:Y:S03]  /*6ca0*/  LDL R63, [R1+0x98] ;  /* 0x00009800013f7983 */ /* 0x000ee60000100800 */
[----:B------:R-:W-:Y:S01]  /*6cb0*/  HMMA.16816.F32 R32, R36, R130, R32 ;  /* 0x000000822420723c */ /* 0x000fe20000001820 */
[----:B------:R-:W5:Y:S04]  /*6cc0*/  LDL R62, [R1+0xa0] ;  /* 0x0000a000013e7983 */ /* 0x000f680000100800 */
[----:B------:R-:W5:Y:S04]  /*6cd0*/  LDL R86, [R1+0xc8] ;  /* 0x0000c80001567983 */ /* 0x000f680000100800 */
[----:B------:R-:W5:Y:S01]  /*6ce0*/  LDL R131, [R1+0xd0] ;  /* 0x0000d00001837983 */ /* 0x000f620000100800 */
[----:B------:R-:W-:Y:S01]  /*6cf0*/  FMUL R2, R52, UR14 ;  /* 0x0000000e34027c20 */ /* 0x000fe20008400000 */
[----:B------:R-:W-:Y:S01]  /*6d00*/  FMUL R3, R53, UR14 ;  /* 0x0000000e35037c20 */ /* 0x000fe20008400000 */
[----:B------:R-:W-:Y:S01]  /*6d10*/  FMUL R41, R54, UR14 ;  /* 0x0000000e36297c20 */ /* 0x000fe20008400000 */
[----:B------:R-:W-:Y:S01]  /*6d20*/  FMUL R8, R55, UR14 ;  /* 0x0000000e37087c20 */ /* 0x000fe20008400000 */
[----:B------:R-:W4:Y:S01]  /*6d30*/  LDL R52, [R1+0x88] ;  /* 0x0000880001347983 */ /* 0x000f220000100800 */
[----:B------:R-:W-:-:S02]  /*6d40*/  FSEL R2, R2, -INF , !P2 ;  /* 0xff80000002027808 */ /* 0x000fc40005000000 */
[----:B------:R-:W-:Y:S01]  /*6d50*/  FSEL R3, R3, -INF , !P1 ;  /* 0xff80000003037808 */ /* 0x000fe20004800000 */
[----:B------:R-:W5:Y:S01]  /*6d60*/  LDL R54, [R1+0x94] ;  /* 0x0000940001367983 */ /* 0x000f620000100800 */
[CC--:B------:R-:W-:Y:S02]  /*6d70*/  ISETP.GT.U32.AND P2, PT, R0.reuse, R12.reuse, PT ;  /* 0x0000000c0000720c */ /* 0x0c0fe40003f44070 */
[----:B------:R-:W-:Y:S01]  /*6d80*/  ISETP.GE.U32.AND P1, PT, R0, R12, PT ;  /* 0x0000000c0000720c */ /* 0x000fe20003f26070 */
[----:B------:R-:W5:Y:S02]  /*6d90*/  LDL R53, [R1+0x9c] ;  /* 0x00009c0001357983 */ /* 0x000f640000100800 */
[----:B------:R-:W-:Y:S01]  /*6da0*/  FMUL R33, R33, UR14 ;  /* 0x0000000e21217c20 */ /* 0x000fe20008400000 */
[----:B------:R-:W-:Y:S01]  /*6db0*/  FMUL R34, R34, UR14 ;  /* 0x0000000e22227c20 */ /* 0x000fe20008400000 */
[----:B------:R-:W-:Y:S01]  /*6dc0*/  FMUL R35, R35, UR14 ;  /* 0x0000000e23237c20 */ /* 0x000fe20008400000 */
[----:B------:R-:W-:Y:S01]  /*6dd0*/  ISETP.GT.U32.AND.EX P2, PT, R4, RZ, PT, P2 ;  /* 0x000000ff0400720c */ /* 0x000fe20003f44120 */
[----:B------:R-:W-:Y:S01]  /*6de0*/  FMUL R32, R32, UR14 ;  /* 0x0000000e20207c20 */ /* 0x000fe20008400000 */
[----:B------:R-:W-:Y:S01]  /*6df0*/  ISETP.GE.U32.AND.EX P1, PT, R4, RZ, PT, P1 ;  /* 0x000000ff0400720c */ /* 0x000fe20003f26110 */
[----:B------:R-:W5:Y:S01]  /*6e00*/  LDL R130, [R1+0xd4] ;  /* 0x0000d40001827983 */ /* 0x000f620000100800 */
[----:B------:R-:W-:-:S02]  /*6e10*/  FSEL R41, R41, -INF , !P0 ;  /* 0xff80000029297808 */ /* 0x000fc40004000000 */
[----:B------:R-:W-:Y:S01]  /*6e20*/  FSEL R8, R8, -INF , !P5 ;  /* 0xff80000008087808 */ /* 0x000fe20006800000 */
[----:B------:R-:W5:Y:S01]  /*6e30*/  LDL R87, [R1+0xec] ;  /* 0x0000ec0001577983 */ /* 0x000f620000100800 */
[----:B------:R-:W-:Y:S02]  /*6e40*/  FSEL R38, R33, -INF , !P3 ;  /* 0xff80000021267808 */ /* 0x000fe40005800000 */
[----:B------:R-:W-:Y:S02]  /*6e50*/  FSEL R37, R34, -INF , !P2 ;  /* 0xff80000022257808 */ /* 0x000fe40005000000 */
[----:B------:R-:W-:Y:S02]  /*6e60*/  FSEL R33, R35, -INF , !P1 ;  /* 0xff80000023217808 */ /* 0x000fe40004800000 */
[----:B------:R-:W-:Y:S02]  /*6e70*/  FMNMX R0, R41, R8, !PT ;  /* 0x0000000829007209 */ /* 0x000fe40007800000 */
[----:B------:R-:W-:-:S02]  /*6e80*/  FSEL R39, R32, -INF , !P4 ;  /* 0xff80000020277808 */ /* 0x000fc40006000000 */
[----:B------:R-:W-:Y:S01]  /*6e90*/  FMNMX R34, R2, R3, !PT ;  /* 0x0000000302227209 */ /* 0x000fe20007800000 */
[----:B------:R-:W0:Y:S01]  /*6ea0*/  SHFL.BFLY PT, R31, R0, 0x2, 0x1f ;  /* 0x0c401f00001f7f89 */ /* 0x000e2200000e0000 */
[----:B------:R-:W-:Y:S02]  /*6eb0*/  FMNMX R40, R37, R33, !PT ;  /* 0x0000002125287209 */ /* 0x000fe40007800000 */
[----:B------:R-:W-:Y:S01]  /*6ec0*/  FMNMX R4, R39, R38, !PT ;  /* 0x0000002627047209 */ /* 0x000fe20007800000 */
[----:B------:R-:W1:Y:S04]  /*6ed0*/  SHFL.BFLY PT, R32, R34, 0x2, 0x1f ;  /* 0x0c401f0022207f89 */ /* 0x000e6800000e0000 */
[----:B------:R-:W1:Y:S04]  /*6ee0*/  SHFL.BFLY PT, R6, R40, 0x2, 0x1f ;  /* 0x0c401f0028067f89 */ /* 0x000e6800000e0000 */
[----:B------:R-:W1:Y:S01]  /*6ef0*/  SHFL.BFLY PT, R29, R4, 0x2, 0x1f ;  /* 0x0c401f00041d7f89 */ /* 0x000e6200000e0000 */
[----:B------:R-:W1:Y:S01]  /*6f00*/  S2R R35, SR_TID.X ;  /* 0x0000000000237919 */ /* 0x000e620000002100 */
[----:B0-----:R-:W-:-:S02]  /*6f10*/  FMNMX R0, R0, R31, !PT ;  /* 0x0000001f00007209 */ /* 0x001fc40007800000 */
[----:B-1----:R-:W-:Y:S02]  /*6f20*/  FMNMX R34, R34, R32, !PT ;  /* 0x0000002022227209 */ /* 0x002fe40007800000 */
[----:B------:R-:W-:Y:S02]  /*6f30*/  FMNMX R40, R40, R6, !PT ;  /* 0x0000000628287209 */ /* 0x000fe40007800000 */
[----:B------:R-:W0:Y:S01]  /*6f40*/  SHFL.BFLY PT, R6, R0, 0x1, 0x1f ;  /* 0x0c201f0000067f89 */ /* 0x000e2200000e0000 */
[----:B------:R-:W-:-:S03]  /*6f50*/  FMNMX R4, R4, R29, !PT ;  /* 0x0000001d04047209 */ /* 0x000fc60007800000 */
[----:B------:R-:W1:Y:S04]  /*6f60*/  SHFL.BFLY PT, R32, R34, 0x1, 0x1f ;  /* 0x0c201f0022207f89 */ /* 0x000e6800000e0000 */
[----:B------:R-:W1:Y:S04]  /*6f70*/  SHFL.BFLY PT, R29, R40, 0x1, 0x1f ;  /* 0x0c201f00281d7f89 */ /* 0x000e6800000e0000 */
[----:B------:R-:W1:Y:S01]  /*6f80*/  SHFL.BFLY PT, R31, R4, 0x1, 0x1f ;  /* 0x0c201f00041f7f89 */ /* 0x000e6200000e0000 */
[----:B------:R-:W-:Y:S02]  /*6f90*/  LOP3.LUT R42, R35, 0x7f, RZ, 0xc0, !PT ;  /* 0x0000007f232a7812 */ /* 0x000fe400078ec0ff */
[----:B0-----:R-:W-:-:S02]  /*6fa0*/  FMNMX R0, R0, R6, !PT ;  /* 0x0000000600007209 */ /* 0x001fc40007800000 */
[----:B------:R-:W-:Y:S02]  /*6fb0*/  LOP3.LUT R6, R35, 0x1c, RZ, 0xc0, !PT ;  /* 0x0000001c23067812 */ /* 0x000fe400078ec0ff */
[----:B-1----:R-:W-:Y:S02]  /*6fc0*/  FMNMX R34, R34, R32, !PT ;  /* 0x0000002022227209 */ /* 0x002fe40007800000 */
[----:B------:R-:W-:Y:S02]  /*6fd0*/  SHF.R.U32.HI R32, RZ, 0x3, R42 ;  /* 0x00000003ff207819 */ /* 0x000fe4000001162a */
[----:B------:R-:W-:Y:S02]  /*6fe0*/  FMNMX R40, R40, R29, !PT ;  /* 0x0000001d28287209 */ /* 0x000fe40007800000 */
[----:B------:R-:W-:Y:S02]  /*6ff0*/  LEA.HI R29, R6, 0x8, RZ, 0x1e ;  /* 0x00000008061d7811 */ /* 0x000fe400078ff0ff */
[----:B------:R-:W-:-:S02]  /*7000*/  FMNMX R4, R4, R31, !PT ;  /* 0x0000001f04047209 */ /* 0x000fc40007800000 */
[C---:B------:R-:W-:Y:S02]  /*7010*/  LEA.HI R57, R6.reuse, 0x10, RZ, 0x1e ;  /* 0x0000001006397811 */ /* 0x040fe400078ff0ff */
[C---:B------:R-:W-:Y:S02]  /*7020*/  LEA.HI R31, R6.reuse, 0x18, RZ, 0x1e ;  /* 0x00000018061f7811 */ /* 0x040fe400078ff0ff */
[----:B------:R-:W-:Y:S02]  /*7030*/  LEA R55, R6, UR10, 0x2 ;  /* 0x0000000a06377c11 */ /* 0x000fe4000f8e10ff */
[----:B------:R-:W-:Y:S02]  /*7040*/  LOP3.LUT R32, R32, 0xc, RZ, 0xc0, !PT ;  /* 0x0000000c20207812 */ /* 0x000fe400078ec0ff */
[----:B------:R-:W-:Y:S01]  /*7050*/  LEA R6, R29, UR10, 0x4 ;  /* 0x0000000a1d067c11 */ /* 0x000fe2000f8e20ff */
[----:B------:R-:W-:Y:S01]  /*7060*/  BAR.SYNC.DEFER_BLOCKING 0x0 ;  /* 0x0000000000007b1d */ /* 0x000fe20000010000 */
[----:B------:R-:W-:-:S02]  /*7070*/  LEA R57, R57, UR10, 0x4 ;  /* 0x0000000a39397c11 */ /* 0x000fc4000f8e20ff */
[----:B------:R-:W-:Y:S01]  /*7080*/  LEA R29, R31, UR10, 0x4 ;  /* 0x0000000a1f1d7c11 */ /* 0x000fe2000f8e20ff */
[----:B------:R-:W-:Y:S02]  /*7090*/  IMAD.IADD R31, R55, 0x1, R32 ;  /* 0x00000001371f7824 */ /* 0x000fe400078e0220 */
[C---:B------:R-:W-:Y:S02]  /*70a0*/  IMAD.IADD R36, R32.reuse, 0x1, R6 ;  /* 0x0000000120247824 */ /* 0x040fe400078e0206 */
[C---:B------:R-:W-:Y:S02]  /*70b0*/  IMAD.IADD R35, R32.reuse, 0x1, R57 ;  /* 0x0000000120237824 */ /* 0x040fe400078e0239 */
[----:B------:R-:W-:Y:S01]  /*70c0*/  IMAD.IADD R32, R32, 0x1, R29 ;  /* 0x0000000120207824 */ /* 0x000fe200078e021d */
[----:B------:R0:W-:Y:S04]  /*70d0*/  @!P6 STS [R31+0x4000], R34 ;  /* 0x004000221f00e388 */ /* 0x0001e80000000800 */
[----:B------:R-:W-:Y:S04]  /*70e0*/  @!P6 STS [R36+0x4000], R0 ;  /* 0x004000002400e388 */ /* 0x000fe80000000800 */
[----:B------:R-:W-:Y:S04]  /*70f0*/  @!P6 STS [R35+0x4000], R4 ;  /* 0x004000042300e388 */ /* 0x000fe80000000800 */
[----:B------:R-:W-:Y:S01]  /*7100*/  @!P6 STS [R32+0x4000], R40 ;  /* 0x004000282000e388 */ /* 0x000fe20000000800 */
[----:B------:R-:W-:Y:S01]  /*7110*/  BAR.SYNC.DEFER_BLOCKING 0x0 ;  /* 0x0000000000007b1d */ /* 0x000fe20000010000 */
[----:B0-----:R-:W-:-:S05]  /*7120*/  LEA R34, R30, UR10, 0x2 ;  /* 0x0000000a1e227c11 */ /* 0x001fca000f8e10ff */
[----:B------:R-:W0:Y:S04]  /*7130*/  LDS R0, [R34+0x4000] ;  /* 0x0040000022007984 */ /* 0x000e280000000800 */
[----:B0-----:R-:W0:Y:S02]  /*7140*/  SHFL.BFLY PT, R4, R0, 0x2, 0x1f ;  /* 0x0c401f0000047f89 */ /* 0x001e2400000e0000 */
[----:B0-----:R-:W-:-:S05]  /*7150*/  FMNMX R4, R0, R4, !PT ;  /* 0x0000000400047209 */ /* 0x001fca0007800000 */
[----:B------:R-:W0:Y:S02]  /*7160*/  SHFL.BFLY PT, R0, R4, 0x1, 0x1f ;  /* 0x0c201f0004007f89 */ /* 0x000e2400000e0000 */
[----:B0-----:R-:W-:-:S05]  /*7170*/  FMNMX R0, R4, R0, !PT ;  /* 0x0000000004007209 */ /* 0x001fca0007800000 */
[----:B------:R-:W-:Y:S01]  /*7180*/  @!P6 STS [R34+0x4000], R0 ;  /* 0x004000002200e388 */ /* 0x000fe20000000800 */
[----:B------:R-:W-:Y:S06]  /*7190*/  BAR.SYNC.DEFER_BLOCKING 0x0 ;  /* 0x0000000000007b1d */ /* 0x000fec0000010000 */
[----:B------:R-:W0:Y:S04]  /*71a0*/  LDS R0, [R55+0x4000] ;  /* 0x0040000037007984 */ /* 0x000e280000000800 */
[----:B------:R-:W1:Y:S04]  /*71b0*/  LDS R42, [R6+0x4000] ;  /* 0x00400000062a7984 */ /* 0x000e680000000800 */
[----:B------:R-:W-:Y:S04]  /*71c0*/  LDS R40, [R57+0x4000] ;  /* 0x0040000039287984 */ /* 0x000fe80000000800 */
[----:B------:R-:W2:Y:S01]  /*71d0*/  LDS R4, [R29+0x4000] ;  /* 0x004000001d047984 */ /* 0x000ea20000000800 */
[----:B0-----:R-:W-:-:S05]  /*71e0*/  FMNMX R0, R0, R26, !PT ;  /* 0x0000001a00007209 */ /* 0x001fca0007800000 */
[--C-:B------:R-:W-:Y:S01]  /*71f0*/  FADD R43, R2, -R0.reuse ;  /* 0x80000000022b7221 */ /* 0x100fe20000000000 */
[----:B-1----:R-:W-:Y:S01]  /*7200*/  FMNMX R2, R42, R28, !PT ;  /* 0x0000001c2a027209 */ /* 0x002fe20007800000 */
[----:B------:R-:W-:-:S04]  /*7210*/  FADD R3, R3, -R0 ;  /* 0x8000000003037221 */ /* 0x000fc80000000000 */
[----:B------:R-:W-:Y:S01]  /*7220*/  FMUL R3, R3, 1.4426950216293334961 ;  /* 0x3fb8aa3b03037820 */ /* 0x000fe20000400000 */
[----:B------:R-:W-:-:S03]  /*7230*/  FADD R41, R41, -R2 ;  /* 0x8000000229297221 */ /* 0x000fc60000000000 */
[----:B------:R0:W-:Y:S01]  /*7240*/  MUFU.EX2 R129, R3 ;  /* 0x0000000300817308 */ /* 0x0001e20000000800 */
[----:B--2---:R-:W-:Y:S01]  /*7250*/  FMNMX R4, R4, R5, !PT ;  /* 0x0000000504047209 */ /* 0x004fe20007800000 */
[----:B0-----:R-:W-:Y:S01]  /*7260*/  FMUL R3, R41, 1.4426950216293334961 ;  /* 0x3fb8aa3b29037820 */ /* 0x001fe20000400000 */
[----:B------:R-:W-:-:S05]  /*7270*/  FADD R41, R8, -R2 ;  /* 0x8000000208297221 */ /* 0x000fca0000000000 */
[----:B------:R0:W-:Y:S01]  /*7280*/  MUFU.EX2 R8, R3 ;  /* 0x0000000300087308 */ /* 0x0001e20000000800 */
[--C-:B------:R-:W-:Y:S01]  /*7290*/  FADD R37, R37, -R4.reuse ;  /* 0x8000000425257221 */ /* 0x100fe20000000000 */
[----:B------:R-:W-:Y:S01]  /*72a0*/  FADD R33, R33, -R4 ;  /* 0x8000000421217221 */ /* 0x000fe20000000000 */
[----:B0-----:R-:W-:Y:S01]  /*72b0*/  FMNMX R3, R40, R46, !PT ;  /* 0x0000002e28037209 */ /* 0x001fe20007800000 */
[----:B------:R-:W-:Y:S01]  /*72c0*/  FMUL R43, R43, 1.4426950216293334961 ;  /* 0x3fb8aa3b2b2b7820 */ /* 0x000fe20000400000 */
[----:B------:R-:W-:-:S03]  /*72d0*/  FMUL R41, R41, 1.4426950216293334961 ;  /* 0x3fb8aa3b29297820 */ /* 0x000fc60000400000 */
[--C-:B------:R-:W-:Y:S01]  /*72e0*/  FADD R39, R39, -R3.reuse ;  /* 0x8000000327277221 */ /* 0x100fe20000000000 */
[----:B------:R-:W-:Y:S01]  /*72f0*/  FADD R38, R38, -R3 ;  /* 0x8000000326267221 */ /* 0x000fe20000000000 */
[----:B------:R-:W-:Y:S01]  /*7300*/  FMUL R37, R37, 1.4426950216293334961 ;  /* 0x3fb8aa3b25257820 */ /* 0x000fe20000400000 */
[----:B------:R-:W-:Y:S01]  /*7310*/  FMUL R33, R33, 1.4426950216293334961 ;  /* 0x3fb8aa3b21217820 */ /* 0x000fe20000400000 */
[----:B------:R-:W-:Y:S01]  /*7320*/  FMUL R39, R39, 1.4426950216293334961 ;  /* 0x3fb8aa3b27277820 */ /* 0x000fe20000400000 */
[----:B------:R-:W-:Y:S01]  /*7330*/  FMUL R38, R38, 1.4426950216293334961 ;  /* 0x3fb8aa3b26267820 */ /* 0x000fe20000400000 */
[----:B------:R-:W0:Y:S08]  /*7340*/  MUFU.EX2 R58, R43 ;  /* 0x0000002b003a7308 */ /* 0x000e300000000800 */
[----:B------:R-:W1:Y:S08]  /*7350*/  MUFU.EX2 R60, R41 ;  /* 0x00000029003c7308 */ /* 0x000e700000000800 */
[----:B------:R-:W-:Y:S08]  /*7360*/  MUFU.EX2 R56, R39 ;  /* 0x0000002700387308 */ /* 0x000ff00000000800 */
[----:B------:R-:W2:Y:S08]  /*7370*/  MUFU.EX2 R128, R38 ;  /* 0x0000002600807308 */ /* 0x000eb00000000800 */
[----:B------:R-:W-:Y:S08]  /*7380*/  MUFU.EX2 R59, R37 ;  /* 0x00000025003b7308 */ /* 0x000ff00000000800 */
[----:B------:R-:W3:Y:S01]  /*7390*/  MUFU.EX2 R61, R33 ;  /* 0x00000021003d7308 */ /* 0x000ee20000000800 */
[----:B0-----:R-:W-:Y:S01]  /*73a0*/  FADD R42, R58, R129 ;  /* 0x000000813a2a7221 */ /* 0x001fe20000000000 */
[----:B-1----:R-:W-:Y:S01]  /*73b0*/  FADD R40, R8, R60 ;  /* 0x0000003c08287221 */ /* 0x002fe20000000000 */
[----:B--2---:R-:W-:-:S03]  /*73c0*/  FADD R39, R56, R128 ;  /* 0x0000008038277221 */ /* 0x004fc60000000000 */
[----:B------:R-:W0:Y:S04]  /*73d0*/  SHFL.BFLY PT, R43, R42, 0x2, 0x1f ;  /* 0x0c401f002a2b7f89 */ /* 0x000e2800000e0000 */
[----:B------:R-:W1:Y:S01]  /*73e0*/  SHFL.BFLY PT, R41, R40, 0x2, 0x1f ;  /* 0x0c401f0028297f89 */ /* 0x000e6200000e0000 */
[----:B---3--:R-:W-:-:S03]  /*73f0*/  FADD R38, R59, R61 ;  /* 0x0000003d3b267221 */ /* 0x008fc60000000000 */
[----:B------:R-:W2:Y:S04]  /*7400*/  SHFL.BFLY PT, R37, R39, 0x2, 0x1f ;  /* 0x0c401f0027257f89 */ /* 0x000ea800000e0000 */
[----:B------:R-:W3:Y:S01]  /*7410*/  SHFL.BFLY PT, R33, R38, 0x2, 0x1f ;  /* 0x0c401f0026217f89 */ /* 0x000ee200000e0000 */
[----:B0-----:R-:W-:Y:S01]  /*7420*/  FADD R43, R42, R43 ;  /* 0x0000002b2a2b7221 */ /* 0x001fe20000000000 */
[----:B-1----:R-:W-:Y:S01]  /*7430*/  FADD R41, R40, R41 ;  /* 0x0000002928297221 */ /* 0x002fe20000000000 */
[----:B--2---:R-:W-:Y:S01]  /*7440*/  FADD R37, R39, R37 ;  /* 0x0000002527257221 */ /* 0x004fe20000000000 */
[----:B---3--:R-:W-:-:S03]  /*7450*/  FADD R33, R38, R33 ;  /* 0x0000002126217221 */ /* 0x008fc60000000000 */
[----:B------:R-:W0:Y:S04]  /*7460*/  SHFL.BFLY PT, R39, R41, 0x1, 0x1f ;  /* 0x0c201f0029277f89 */ /* 0x000e2800000e0000 */
[----:B------:R-:W1:Y:S04]  /*7470*/  SHFL.BFLY PT, R38, R43, 0x1, 0x1f ;  /* 0x0c201f002b267f89 */ /* 0x000e6800000e0000 */
[----:B------:R-:W2:Y:S04]  /*7480*/  SHFL.BFLY PT, R40, R37, 0x1, 0x1f ;  /* 0x0c201f0025287f89 */ /* 0x000ea800000e0000 */
[----:B------:R-:W3:Y:S01]  /*7490*/  SHFL.BFLY PT, R42, R33, 0x1, 0x1f ;  /* 0x0c201f00212a7f89 */ /* 0x000ee200000e0000 */
[----:B0-----:R-:W-:Y:S01]  /*74a0*/  FADD R39, R41, R39 ;  /* 0x0000002729277221 */ /* 0x001fe20000000000 */
[----:B-1----:R-:W-:Y:S01]  /*74b0*/  FADD R38, R43, R38 ;  /* 0x000000262b267221 */ /* 0x002fe20000000000 */
[----:B------:R-:W-:Y:S01]  /*74c0*/  BAR.SYNC.DEFER_BLOCKING 0x0 ;  /* 0x0000000000007b1d */ /* 0x000fe20000010000 */
[----:B--2---:R-:W-:Y:S01]  /*74d0*/  FADD R40, R37, R40 ;  /* 0x0000002825287221 */ /* 0x004fe20000000000 */
[----:B---3--:R-:W-:-:S04]  /*74e0*/  FADD R42, R33, R42 ;  /* 0x0000002a212a7221 */ /* 0x008fc80000000000 */
[----:B------:R-:W2:Y:S04]  /*74f0*/  LDL R43, [R1+0xa4] ;  /* 0x0000a400012b7983 */ /* 0x000ea80000100800 */
[----:B------:R-:W-:Y:S04]  /*7500*/  @!P6 STS [R31+0x4000], R38 ;  /* 0x004000261f00e388 */ /* 0x000fe80000000800 */
[----:B------:R-:W-:Y:S04]  /*7510*/  @!P6 STS [R36+0x4000], R39 ;  /* 0x004000272400e388 */ /* 0x000fe80000000800 */
[----:B------:R0:W-:Y:S04]  /*7520*/  @!P6 STS [R35+0x4000], R40 ;  /* 0x004000282300e388 */ /* 0x0001e80000000800 */
[----:B------:R1:W-:Y:S01]  /*7530*/  @!P6 STS [R32+0x4000], R42 ;  /* 0x0040002a2000e388 */ /* 0x0003e20000000800 */
[----:B------:R-:W-:Y:S01]  /*7540*/  BAR.SYNC.DEFER_BLOCKING 0x0 ;  /* 0x0000000000007b1d */ /* 0x000fe20000010000 */
[----:B------:R-:W-:-:S02]  /*7550*/  SHF.R.S32.HI R33, RZ, 0x1, R218 ;  /* 0x00000001ff217819 */ /* 0x000fc400000114da */
[----:B0-----:R-:W-:-:S03]  /*7560*/  IADD3 R40, P1, R85, UR7, RZ ;  /* 0x0000000755287c10 */ /* 0x001fc6000ff3e0ff */
[----:B-1----:R-:W3:Y:S04]  /*7570*/  LDL R42, [R1+0xb8] ;  /* 0x0000b800012a7983 */ /* 0x002ee80000100800 */
[----:B------:R-:W0:Y:S01]  /*7580*/  LDS R35, [R34+0x4000] ;  /* 0x0040000022237984 */ /* 0x000e220000000800 */
[----:B------:R-:W-:-:S03]  /*7590*/  SGXT R33, R33, 0x1 ;  /* 0x000000012121781a */ /* 0x000fc60000000200 */
[----:B------:R-:W3:Y:S04]  /*75a0*/  LDL R85, [R1+0xc0] ;  /* 0x0000c00001557983 */ /* 0x000ee80000100800 */
[----:B0-----:R-:W0:Y:S02]  /*75b0*/  SHFL.BFLY PT, R31, R35, 0x2, 0x1f ;  /* 0x0c401f00231f7f89 */ /* 0x001e2400000e0000 */
[----:B0-----:R-:W-:-:S05]  /*75c0*/  FADD R35, R35, R31 ;  /* 0x0000001f23237221 */ /* 0x001fca0000000000 */
[----:B------:R-:W0:Y:S01]  /*75d0*/  SHFL.BFLY PT, R32, R35, 0x1, 0x1f ;  /* 0x0c201f0023207f89 */ /* 0x000e2200000e0000 */
[----:B------:R-:W-:Y:S01]  /*75e0*/  SHF.R.U32.HI R31, RZ, 0x1, R216 ;  /* 0x00000001ff1f7819 */ /* 0x000fe200000116d8 */
[----:B------:R-:W-:Y:S01]  /*75f0*/  IMAD.SHL.U32 R36, R218, 0x40, RZ ;  /* 0x00000040da247824 */ /* 0x000fe200078e00ff */
[----:B------:R-:W-:Y:S01]  /*7600*/  IADD3.X R41, R47, UR11, RZ, P1, !PT ;  /* 0x0000000b2f297c10 */ /* 0x000fe20008ffe4ff */
[----:B------:R-:W3:Y:S01]  /*7610*/  LDL R218, [R1+0x1a8] ;  /* 0x0001a80001da7983 */ /* 0x000ee20000100800 */
[----:B------:R-:W-:Y:S01]  /*7620*/  LOP3.LUT R31, R31, 0xa0, R33, 0x78, !PT ;  /* 0x000000a01f1f7812 */ /* 0x000fe200078e7821 */
[----:B0-----:R-:W-:Y:S01]  /*7630*/  FADD R35, R35, R32 ;  /* 0x0000002023237221 */ /* 0x001fe20000000000 */
[----:B----4-:R-:W-:Y:S01]  /*7640*/  IADD3 R32, P0, R52, UR7, RZ ;  /* 0x0000000734207c10 */ /* 0x010fe2000ff1e0ff */
[----:B------:R-:W4:Y:S04]  /*7650*/  LDL R47, [R1+0xbc] ;  /* 0x0000bc00012f7983 */ /* 0x000f280000100800 */
[----:B------:R-:W4:Y:S01]  /*7660*/  LDL R52, [R1+0xac] ;  /* 0x0000ac0001347983 */ /* 0x000f220000100800 */
[----:B------:R-:W-:-:S03]  /*7670*/  IADD3.X R33, R84, UR11, RZ, P0, !PT ;  /* 0x0000000b54217c10 */ /* 0x000fc600087fe4ff */
[----:B------:R-:W4:Y:S04]  /*7680*/  LDL R84, [R1+0xb4] ;  /* 0x0000b40001547983 */ /* 0x000f280000100800 */
[----:B------:R0:W-:Y:S01]  /*7690*/  @!P6 STS [R34+0x4000], R35 ;  /* 0x004000232200e388 */ /* 0x0001e20000000800 */
[----:B------:R-:W-:Y:S01]  /*76a0*/  BAR.SYNC.DEFER_BLOCKING 0x0 ;  /* 0x0000000000007b1d */ /* 0x000fe20000010000 */
[----:B------:R-:W-:Y:S02]  /*76b0*/  LOP3.LUT R36, R36, 0x740, RZ, 0xc0, !PT ;  /* 0x0000074024247812 */ /* 0x000fe400078ec0ff */
[----:B0-----:R-:W-:-:S03]  /*76c0*/  IADD3 R34, P0, R63, UR7, RZ ;  /* 0x000000073f227c10 */ /* 0x001fc6000ff1e0ff */
[----:B------:R-:W4:Y:S01]  /*76d0*/  LDL R63, [R1+0xc4] ;  /* 0x0000c400013f7983 */ /* 0x000f220000100800 */
[----:B------:R-:W-:Y:S02]  /*76e0*/  IADD3 R31, R31, UR10, R36 ;  /* 0x0000000a1f1f7c10 */ /* 0x000fe4000fffe024 */
[----:B-----5:R-:W-:Y:S01]  /*76f0*/  IADD3.X R35, R54, UR11, RZ, P0, !PT ;  /* 0x0000000b36237c10 */ /* 0x020fe200087fe4ff */
[----:B------:R-:W5:Y:S01]  /*7700*/  LDL R216, [R1+0x1c0] ;  /* 0x0001c00001d87983 */ /* 0x000f620000100800 */
[----:B------:R-:W-:-:S03]  /*7710*/  IADD3 R36, P0, R45, UR7, RZ ;  /* 0x000000072d247c10 */ /* 0x000fc6000ff1e0ff */
[----:B------:R-:W5:Y:S01]  /*7720*/  LDL R45, [R1+0xcc] ;  /* 0x0000cc00012d7983 */ /* 0x000f620000100800 */
[----:B------:R-:W-:-:S03]  /*7730*/  IADD3 R38, P1, R62, UR7, RZ ;  /* 0x000000073e267c10 */ /* 0x000fc6000ff3e0ff */
[----:B------:R-:W5:Y:S04]  /*7740*/  LDL R62, [R1+0xd8] ;  /* 0x0000d800013e7983 */ /* 0x000f680000100800 */
[----:B------:R-:W5:Y:S01]  /*7750*/  LDG.E.U8 R32, desc[UR12][R32.64] ;  /* 0x0000000c20207981 */ /* 0x000f62000c1e1100 */
[----:B------:R-:W-:-:S03]  /*7760*/  IADD3.X R39, R53, UR11, RZ, P1, !PT ;  /* 0x0000000b35277c10 */ /* 0x000fc60008ffe4ff */
[----:B------:R-:W5:Y:S04]  /*7770*/  LDG.E.U8 R40, desc[UR12][R40.64] ;  /* 0x0000000c28287981 */ /* 0x000f68000c1e1100 */
[----:B------:R0:W5:Y:S04]  /*7780*/  LDG.E.U8 R53, desc[UR12][R34.64] ;  /* 0x0000000c22357981 */ /* 0x000168000c1e1100 */
[----:B------:R-:W5:Y:S04]  /*7790*/  LDL R33, [R1+0xe0] ;  /* 0x0000e00001217983 */ /* 0x000f680000100800 */
[----:B------:R-:W5:Y:S01]  /*77a0*/  LDL R41, [R1+0xe8] ;  /* 0x0000e80001297983 */ /* 0x000f620000100800 */
[----:B0-----:R-:W-:-:S03]  /*77b0*/  IADD3 R34, P1, R44, UR7, RZ ;  /* 0x000000072c227c10 */ /* 0x001fc6000ff3e0ff */
[----:B------:R-:W5:Y:S04]  /*77c0*/  LDL R44, [R1+0xdc] ;  /* 0x0000dc00012c7983 */ /* 0x000f680000100800 */
[----:B------:R-:W5:Y:S04]  /*77d0*/  LDL R54, [R1+0xf0] ;  /* 0x0000f00001367983 */ /* 0x000f680000100800 */
[----:B------:R-:W5:Y:S01]  /*77e0*/  LDG.E.U8 R39, desc[UR12][R38.64] ;  /* 0x0000000c26277981 */ /* 0x000f62000c1e1100 */
[----:B------:R-:W-:Y:S01]  /*77f0*/  FADD R5, -R4, R5 ;  /* 0x0000000504057221 */ /* 0x000fe20000000100 */
[----:B------:R-:W-:-:S02]  /*7800*/  F2FP.SATFINITE.E4M3.F32.PACK_AB_MERGE_C R60, R60, R8, RZ ;  /* 0x000000083c3c723e */ /* 0x000fc400048070ff */
[----:B------:R-:W-:Y:S04]  /*7810*/  LDS R8, [R57+0x4000] ;  /* 0x0040000039087984 */ /* 0x000fe80000000800 */
[----:B------:R-:W-:Y:S01]  /*7820*/  LDS R6, [R6+0x4000] ;  /* 0x0040000006067984 */ /* 0x000fe20000000800 */
[----:B--2---:R-:W-:Y:S02]  /*7830*/  IADD3.X R37, R43, UR11, RZ, P0, !PT ;  /* 0x0000000b2b257c10 */ /* 0x004fe400087fe4ff */
[----:B---3--:R-:W-:Y:S02]  /*7840*/  IADD3 R42, P0, R42, UR7, RZ ;  /* 0x000000072a2a7c10 */ /* 0x008fe4000ff1e0ff */
[----:B----4-:R-:W-:Y:S02]  /*7850*/  IADD3.X R35, R52, UR11, RZ, P1, !PT ;  /* 0x0000000b34237c10 */ /* 0x010fe40008ffe4ff */
[----:B------:R0:W2:Y:S01]  /*7860*/  LDG.E.U8 R52, desc[UR12][R36.64] ;  /* 0x0000000c24347981 */ /* 0x0000a2000c1e1100 */
[----:B------:R-:W-:-:S03]  /*7870*/  IADD3.X R43, R84, UR11, RZ, P0, !PT ;  /* 0x0000000b542b7c10 */ /* 0x000fc600087fe4ff */
[----:B------:R-:W3:Y:S04]  /*7880*/  LDL R84, [R1+0xf8] ;  /* 0x0000f80001547983 */ /* 0x000ee80000100800 */
[----:B------:R1:W4:Y:S01]  /*7890*/  LDG.E.U8 R38, desc[UR12][R34.64] ;  /* 0x0000000c22267981 */ /* 0x000322000c1e1100 */
[----:B0-----:R-:W-:-:S03]  /*78a0*/  IADD3 R36, P1, R85, UR7, RZ ;  /* 0x0000000755247c10 */ /* 0x001fc6000ff3e0ff */
[----:B------:R-:W2:Y:S01]  /*78b0*/  LDL R85, [R1+0xe4] ;  /* 0x0000e40001557983 */ /* 0x000ea20000100800 */
[----:B-1----:R-:W-:-:S03]  /*78c0*/  IADD3 R34, P0, R86, UR7, RZ ;  /* 0x0000000756227c10 */ /* 0x002fc6000ff1e0ff */
[----:B------:R-:W4:Y:S01]  /*78d0*/  LDL R86, [R1+0x100] ;  /* 0x0001000001567983 */ /* 0x000f220000100800 */
[----:B------:R-:W-:Y:S02]  /*78e0*/  IADD3.X R37, R47, UR11, RZ, P1, !PT ;  /* 0x0000000b2f257c10 */ /* 0x000fe40008ffe4ff */
[----:B------:R-:W-:Y:S01]  /*78f0*/  IADD3.X R35, R63, UR11, RZ, P0, !PT ;  /* 0x0000000b3f237c10 */ /* 0x000fe200087fe4ff */
[----:B------:R0:W4:Y:S04]  /*7900*/  LDG.E.U8 R47, desc[UR12][R42.64] ;  /* 0x0000000c2a2f7981 */ /* 0x000128000c1e1100 */
[----:B------:R-:W4:Y:S01]  /*7910*/  LDG.E.U8 R37, desc[UR12][R36.64] ;  /* 0x0000000c24257981 */ /* 0x000f22000c1e1100 */
[----:B0-----:R-:W-:Y:S02]  /*7920*/  IADD3 R42, P1, R131, UR7, RZ ;  /* 0x00000007832a7c10 */ /* 0x001fe4000ff3e0ff */
[----:B-----5:R-:W-:Y:S01]  /*7930*/  IADD3 R62, P0, R62, UR7, RZ ;  /* 0x000000073e3e7c10 */ /* 0x020fe2000ff1e0ff */
[----:B------:R-:W5:Y:S01]  /*7940*/  LDL R131, [R1+0x124] ;  /* 0x0001240001837983 */ /* 0x000f620000100800 */
[----:B------:R-:W-:-:S03]  /*7950*/  IADD3.X R43, R45, UR11, RZ, P1, !PT ;  /* 0x0000000b2d2b7c10 */ /* 0x000fc60008ffe4ff */
[----:B------:R0:W5:Y:S01]  /*7960*/  LDG.E.U8 R45, desc[UR12][R34.64] ;  /* 0x0000000c222d7981 */ /* 0x000162000c1e1100 */
[----:B------:R-:W-:-:S03]  /*7970*/  IADD3.X R63, R130, UR11, RZ, P0, !PT ;  /* 0x0000000b823f7c10 */ /* 0x000fc600087fe4ff */
[----:B------:R1:W5:Y:S04]  /*7980*/  LDG.E.U8 R36, desc[UR12][R42.64] ;  /* 0x0000000c2a247981 */ /* 0x000368000c1e1100 */
[----:B------:R-:W5:Y:S01]  /*7990*/  LDL R130, [R1+0x11c] ;  /* 0x00011c0001827983 */ /* 0x000f620000100800 */
[----:B0-----:R-:W-:-:S03]  /*79a0*/  IADD3 R34, P1, R33, UR7, RZ ;  /* 0x0000000721227c10 */ /* 0x001fc6000ff3e0ff */
[----:B------:R-:W5:Y:S01]  /*79b0*/  LDL R33, [R1+0x104] ;  /* 0x0001040001217983 */ /* 0x000f620000100800 */
[----:B-1----:R-:W-:-:S03]  /*79c0*/  IADD3 R42, P0, R41, UR7, RZ ;  /* 0x00000007292a7c10 */ /* 0x002fc6000ff1e0ff */
[----:B------:R-:W5:Y:S01]  /*79d0*/  LDL R41, [R1+0x10c] ;  /* 0x00010c0001297983 */ /* 0x000f620000100800 */
[----:B------:R-:W-:-:S03]  /*79e0*/  IADD3.X R35, R44, UR11, RZ, P1, !PT ;  /* 0x0000000b2c237c10 */ /* 0x000fc60008ffe4ff */
[----:B------:R0:W5:Y:S04]  /*79f0*/  LDG.E.U8 R44, desc[UR12][R62.64] ;  /* 0x0000000c3e2c7981 */ /* 0x000168000c1e1100 */
[----:B------:R-:W5:Y:S01]  /*7a00*/  LDG.E.U8 R35, desc[UR12][R34.64] ;  /* 0x0000000c22237981 */ /* 0x000f62000c1e1100 */
[----:B0-----:R-:W-:-:S03]  /*7a10*/  IADD3 R62, P1, R54, UR7, RZ ;  /* 0x00000007363e7c10 */ /* 0x001fc6000ff3e0ff */
[----:B------:R-:W5:Y:S01]  /*7a20*/  LDL R54, [R1+0x114] ;  /* 0x0001140001367983 */ /* 0x000f620000100800 */
[----:B------:R-:W-:-:S05]  /*7a30*/  IADD3.X R63, R87, UR11, RZ, P1, !PT ;  /* 0x0000000b573f7c10 */ /* 0x000fca0008ffe4ff */
[----:B------:R0:W5:Y:S01]  /*7a40*/  LDG.E.U8 R34, desc[UR12][R62.64] ;  /* 0x0000000c3e227981 */ /* 0x000162000c1e1100 */
[----:B--2---:R-:W-:Y:S02]  /*7a50*/  IADD3.X R43, R85, UR11, RZ, P0, !PT ;  /* 0x0000000b552b7c10 */ /* 0x004fe400087fe4ff */
[----:B---3--:R-:W-:-:S04]  /*7a60*/  IADD3 R84, P0, R84, UR7, RZ ;  /* 0x0000000754547c10 */ /* 0x008fc8000ff1e0ff */
[----:B------:R-:W-:Y:S01]  /*7a70*/  IADD3.X R85, R139, UR11, RZ, P0, !PT ;  /* 0x0000000b8b557c10 */ /* 0x000fe200087fe4ff */
[----:B------:R-:W2:Y:S04]  /*7a80*/  LDG.E.U8 R43, desc[UR12][R42.64] ;  /* 0x0000000c2a2b7981 */ /* 0x000ea8000c1e1100 */
[----:B------:R-:W3:Y:S01]  /*7a90*/  LDL R139, [R1+0x138] ;  /* 0x00013800018b7983 */ /* 0x000ee20000100800 */
[----:B0-----:R-:W-:Y:S02]  /*7aa0*/  IADD3 R62, P0, R132, UR7, RZ ;  /* 0x00000007843e7c10 */ /* 0x001fe4000ff1e0ff */
[----:B----4-:R-:W-:Y:S01]  /*7ab0*/  IADD3 R86, P1, R86, UR7, RZ ;  /* 0x0000000756567c10 */ /* 0x010fe2000ff3e0ff */
[----:B------:R-:W4:Y:S03]  /*7ac0*/  LDL R132, [R1+0x12c] ;  /* 0x00012c0001847983 */ /* 0x000f260000100800 */
[----:B------:R-:W-:Y:S01]  /*7ad0*/  IADD3.X R87, R136, UR11, RZ, P1, !PT ;  /* 0x0000000b88577c10 */ /* 0x000fe20008ffe4ff */
[----:B------:R0:W2:Y:S04]  /*7ae0*/  LDG.E.U8 R42, desc[UR12][R84.64] ;  /* 0x0000000c542a7981 */ /* 0x0000a8000c1e1100 */
[----:B------:R-:W2:Y:S01]  /*7af0*/  LDL R136, [R1+0x148] ;  /* 0x0001480001887983 */ /* 0x000ea20000100800 */
[----:B0-----:R-:W-:-:S03]  /*7b00*/  IADD3 R84, P1, R133, UR7, RZ ;  /* 0x0000000785547c10 */ /* 0x001fc6000ff3e0ff */
[----:B------:R-:W2:Y:S01]  /*7b10*/  LDL R133, [R1+0x134] ;  /* 0x0001340001857983 */ /* 0x000ea20000100800 */
[----:B-----5:R-:W-:-:S03]  /*7b20*/  IADD3.X R63, R33, UR11, RZ, P0, !PT ;  /* 0x0000000b213f7c10 */ /* 0x020fc600087fe4ff */
[----:B------:R0:W5:Y:S01]  /*7b30*/  LDG.E.U8 R33, desc[UR12][R86.64] ;  /* 0x0000000c56217981 */ /* 0x000162000c1e1100 */
[----:B------:R-:W-:-:S03]  /*7b40*/  IADD3.X R85, R41, UR11, RZ, P1, !PT ;  /* 0x0000000b29557c10 */ /* 0x000fc60008ffe4ff */
[----:B------:R1:W5:Y:S01]  /*7b50*/  LDG.E.U8 R41, desc[UR12][R62.64] ;  /* 0x0000000c3e297981 */ /* 0x000362000c1e1100 */
[----:B0-----:R-:W-:-:S03]  /*7b60*/  IADD3 R86, P0, R134, UR7, RZ ;  /* 0x0000000786567c10 */ /* 0x001fc6000ff1e0ff */
[----:B------:R-:W5:Y:S01]  /*7b70*/  LDL R134, [R1+0x13c] ;  /* 0x00013c0001867983 */ /* 0x000f620000100800 */
[----:B-1----:R-:W-:-:S03]  /*7b80*/  IADD3 R62, P1, R135, UR7, RZ ;  /* 0x00000007873e7c10 */ /* 0x002fc6000ff3e0ff */
[----:B------:R-:W5:Y:S01]  /*7b90*/  LDL R135, [R1+0x144] ;  /* 0x0001440001877983 */ /* 0x000f620000100800 */
[----:B------:R-:W-:-:S03]  /*7ba0*/  IADD3.X R87, R54, UR11, RZ, P0, !PT ;  /* 0x0000000b36577c10 */ /* 0x000fc600087fe4ff */
        /* <DEDUP_REMOVED lines=8> */
[----:B------:R3:W5:Y:S02]  /*7c30*/  LDG.E.U8 R131, desc[UR12][R62.64] ;  /* 0x0000000c3e837981 */ /* 0x000764000c1e1100 */
[----:B---3--:R-:W-:Y:S02]  /*7c40*/  IADD3 R62, P0, R139, UR7, RZ ;  /* 0x000000078b3e7c10 */ /* 0x008fe4000ff1e0ff */
[----:B------:R-:W3:Y:S01]  /*7c50*/  LDL R139, [R1+0x15c] ;  /* 0x00015c00018b7983 */ /* 0x000ee20000100800 */
[----:B----4-:R-:W-:-:S03]  /*7c60*/  IADD3.X R87, R132, UR11, RZ, P1, !PT ;  /* 0x0000000b84577c10 */ /* 0x010fc60008ffe4ff */
[----:B------:R0:W4:Y:S02]  /*7c70*/  LDG.E.U8 R132, desc[UR12][R84.64] ;  /* 0x0000000c54847981 */ /* 0x000124000c1e1100 */
[----:B0-----:R-:W-:Y:S02]  /*7c80*/  IADD3 R84, P1, R140, UR7, RZ ;  /* 0x000000078c547c10 */ /* 0x001fe4000ff3e0ff */
[----:B------:R-:W4:Y:S01]  /*7c90*/  LDL R140, [R1+0x164] ;  /* 0x00016400018c7983 */ /* 0x000f220000100800 */
[----:B--2---:R-:W-:-:S03]  /*7ca0*/  IADD3.X R63, R133, UR11, RZ, P0, !PT ;  /* 0x0000000b853f7c10 */ /* 0x004fc600087fe4ff */
[----:B------:R0:W2:Y:S02]  /*7cb0*/  LDG.E.U8 R133, desc[UR12][R86.64] ;  /* 0x0000000c56857981 */ /* 0x0000a4000c1e1100 */
[----:B0-----:R-:W-:Y:S02]  /*7cc0*/  IADD3 R86, P0, R136, UR7, RZ ;  /* 0x0000000788567c10 */ /* 0x001fe4000ff1e0ff */
        /* <DEDUP_REMOVED lines=17> */
[----:B---3--:R-:W-:-:S03]  /*7de0*/  IADD3.X R87, R139, UR11, RZ, P1, !PT ;  /* 0x0000000b8b577c10 */ /* 0x008fc60008ffe4ff */
[----:B------:R0:W3:Y:S02]  /*7df0*/  LDG.E.U8 R139, desc[UR12][R84.64] ;  /* 0x0000000c548b7981 */ /* 0x0000e4000c1e1100 */
[----:B0-----:R-:W-:Y:S02]  /*7e00*/  IADD3 R84, P1, R206, UR7, RZ ;  /* 0x00000007ce547c10 */ /* 0x001fe4000ff3e0ff */
[----:B------:R-:W3:Y:S01]  /*7e10*/  LDL R206, [R1+0x1a0] ;  /* 0x0001a00001ce7983 */ /* 0x000ee20000100800 */
[----:B----4-:R-:W-:-:S03]  /*7e20*/  IADD3.X R63, R140, UR11, RZ, P0, !PT ;  /* 0x0000000b8c3f7c10 */ /* 0x010fc600087fe4ff */
[----:B------:R0:W4:Y:S02]  /*7e30*/  LDG.E.U8 R140, desc[UR12][R86.64] ;  /* 0x0000000c568c7981 */ /* 0x000124000c1e1100 */
[----:B0-----:R-:W-:Y:S02]  /*7e40*/  IADD3 R86, P0, R147, UR7, RZ ;  /* 0x0000000793567c10 */ /* 0x001fe4000ff1e0ff */
[----:B------:R-:W-:Y:S01]  /*7e50*/  IADD3.X R85, R141, UR11, RZ, P1, !PT ;  /* 0x0000000b8d557c10 */ /* 0x000fe20008ffe4ff */
[----:B------:R-:W4:Y:S01]  /*7e60*/  LDL R147, [R1+0x1b4] ;  /* 0x0001b40001937983 */ /* 0x000f220000100800 */
[----:B--2---:R-:W-:-:S03]  /*7e70*/  IADD3.X R87, R136, UR11, RZ, P0, !PT ;  /* 0x0000000b88577c10 */ /* 0x004fc600087fe4ff */
[----:B------:R-:W2:Y:S04]  /*7e80*/  LDL R136, [R1+0x1b0] ;  /* 0x0001b00001887983 */ /* 0x000ea80000100800 */
[----:B------:R0:W4:Y:S02]  /*7e90*/  LDG.E.U8 R141, desc[UR12][R62.64] ;  /* 0x0000000c3e8d7981 */ /* 0x000124000c1e1100 */
[----:B0-----:R-:W-:Y:S02]  /*7ea0*/  IADD3 R62, P1, R142, UR7, RZ ;  /* 0x000000078e3e7c10 */ /* 0x001fe4000ff3e0ff */
[----:B------:R0:W4:Y:S02]  /*7eb0*/  LDG.E.U8 R142, desc[UR12][R84.64] ;  /* 0x0000000c548e7981 */ /* 0x000124000c1e1100 */
[----:B0-----:R-:W-:-:S02]  /*7ec0*/  IADD3 R84, P0, R146, UR7, RZ ;  /* 0x0000000792547c10 */ /* 0x001fc4000ff1e0ff */
[----:B------:R-:W4:Y:S01]  /*7ed0*/  LDL R146, [R1+0x1ac] ;  /* 0x0001ac0001927983 */ /* 0x000f220000100800 */
        /* <DEDUP_REMOVED lines=9> */
[----:B------:R-:W5:Y:S01]  /*7f70*/  LDL R220, [R1+0x1d0] ;  /* 0x0001d00001dc7983 */ /* 0x000f620000100800 */
[----:B------:R-:W-:-:S03]  /*7f80*/  IADD3.X R87, R145, UR11, RZ, P1, !PT ;  /* 0x0000000b91577c10 */ /* 0x000fc60008ffe4ff */
[----:B------:R-:W5:Y:S04]  /*7f90*/  LDG.E.U8 R145, desc[UR12][R84.64] ;  /* 0x0000000c54917981 */ /* 0x000f68000c1e1100 */
[----:B------:R-:W5:Y:S04]  /*7fa0*/  LDG.E.U8 R86, desc[UR12][R86.64] ;  /* 0x0000000c56567981 */ /* 0x000f68000c1e1100 */
[----:B------:R0:W5:Y:S02]  /*7fb0*/  LDG.E.U8 R87, desc[UR12][R62.64] ;  /* 0x0000000c3e577981 */ /* 0x000164000c1e1100 */
[----:B0-----:R-:W-:-:S02]  /*7fc0*/  IADD3 R62, P1, R218, UR7, RZ ;  /* 0x00000007da3e7c10 */ /* 0x001fc4000ff3e0ff */
[----:B------:R-:W5:Y:S02]  /*7fd0*/  LDL R218, [R1+0x1d8] ;  /* 0x0001d80001da7983 */ /* 0x000f640000100800 */
[----:B------:R-:W-:Y:S02]  /*7fe0*/  IADD3.X R63, R208, UR11, RZ, P1, !PT ;  /* 0x0000000bd03f7c10 */ /* 0x000fe40008ffe4ff */
[----:B------:R-:W5:Y:S01]  /*7ff0*/  LDL R208, [R1+0x1d4] ;  /* 0x0001d40001d07983 */ /* 0x000f620000100800 */
[----:B---3--:R-:W-:-:S03]  /*8000*/  IADD3 R84, P0, R206, UR7, RZ ;  /* 0x00000007ce547c10 */ /* 0x008fc6000ff1e0ff */
[----:B------:R-:W3:Y:S01]  /*8010*/  LDL R206, [R1+0x1cc] ;  /* 0x0001cc0001ce7983 */ /* 0x000ee20000100800 */
[----:B------:R-:W-:-:S03]  /*8020*/  IADD3.X R85, R210, UR11, RZ, P0, !PT ;  /* 0x0000000bd2557c10 */ /* 0x000fc600087fe4ff */
[----:B------:R-:W3:Y:S04]  /*8030*/  LDL R210, [R1+0x1e0] ;  /* 0x0001e00001d27983 */ /* 0x000ee80000100800 */
[----:B------:R-:W3:Y:S04]  /*8040*/  LDG.E.U8 R84, desc[UR12][R84.64] ;  /* 0x0000000c54547981 */ /* 0x000ee8000c1e1100 */
[----:B------:R2:W3:Y:S02]  /*8050*/  LDG.E.U8 R85, desc[UR12][R62.64] ;  /* 0x0000000c3e557981 */ /* 0x0004e4000c1e1100 */
[----:B--2---:R-:W-:-:S02]  /*8060*/  IADD3 R62, P0, R136, UR7, RZ ;  /* 0x00000007883e7c10 */ /* 0x004fc4000ff1e0ff */
[----:B------:R-:W2:Y:S02]  /*8070*/  LDL R136, [R1+0x1dc] ;  /* 0x0001dc0001887983 */ /* 0x000ea40000100800 */
[----:B----4-:R-:W-:-:S05]  /*8080*/  IADD3.X R63, R146, UR11, RZ, P0, !PT ;  /* 0x0000000b923f7c10 */ /* 0x010fca00087fe4ff */
[----:B------:R0:W4:Y:S02]  /*8090*/  LDG.E.U8 R146, desc[UR12][R62.64] ;  /* 0x0000000c3e927981 */ /* 0x000124000c1e1100 */
[----:B0-----:R-:W-:Y:S02]  /*80a0*/  IADD3 R62, P0, R212, UR7, RZ ;  /* 0x00000007d43e7c10 */ /* 0x001fe4000ff1e0ff */
[----:B------:R-:W4:Y:S02]  /*80b0*/  LDL R212, [R1+0x1e4] ;  /* 0x0001e40001d47983 */ /* 0x000f240000100800 */
[----:B------:R-:W-:-:S05]  /*80c0*/  IADD3.X R63, R147, UR11, RZ, P0, !PT ;  /* 0x0000000b933f7c10 */ /* 0x000fca00087fe4ff */
[----:B------:R0:W4:Y:S02]  /*80d0*/  LDG.E.U8 R147, desc[UR12][R62.64] ;  /* 0x0000000c3e937981 */ /* 0x000124000c1e1100 */
[----:B0-----:R-:W-:Y:S02]  /*80e0*/  IADD3 R62, P0, R216, UR7, RZ ;  /* 0x00000007d83e7c10 */ /* 0x001fe4000ff1e0ff */
[----:B------:R-:W4:Y:S02]  /*80f0*/  LDL R216, [R1+0x1f4] ;  /* 0x0001f40001d87983 */ /* 0x000f240000100800 */
[----:B-----5:R-:W-:-:S05]  /*8100*/  IADD3.X R63, R148, UR11, RZ, P0, !PT ;  /* 0x0000000b943f7c10 */ /* 0x020fca00087fe4ff */
[----:B------:R0:W5:Y:S02]  /*8110*/  LDG.E.U8 R148, desc[UR12][R62.64] ;  /* 0x0000000c3e947981 */ /* 0x000164000c1e1100 */
[----:B0-----:R-:W-:Y:S02]  /*8120*/  IADD3 R62, P0, R214, UR7, RZ ;  /* 0x00000007d63e7c10 */ /* 0x001fe4000ff1e0ff */
[----:B------:R-:W5:Y:S02]  /*8130*/  LDL R214, [R1+0x1ec] ;  /* 0x0001ec0001d67983 */ /* 0x000f640000100800 */
[----:B------:R-:W-:-:S05]  /*8140*/  IADD3.X R63, R149, UR11, RZ, P0, !PT ;  /* 0x0000000b953f7c10 */ /* 0x000fca00087fe4ff */
[----:B------:R0:W5:Y:S02]  /*8150*/  LDG.E.U8 R149, desc[UR12][R62.64] ;  /* 0x0000000c3e957981 */ /* 0x000164000c1e1100 */
[----:B0-----:R-:W-:Y:S02]  /*8160*/  IADD3 R62, P0, R220, UR7, RZ ;  /* 0x00000007dc3e7c10 */ /* 0x001fe4000ff1e0ff */
[----:B------:R-:W5:Y:S02]  /*8170*/  LDL R220, [R1+0x208] ;  /* 0x0002080001dc7983 */ /* 0x000f640000100800 */
[----:B---3--:R-:W-:-:S05]  /*8180*/  IADD3.X R63, R206, UR11, RZ, P0, !PT ;  /* 0x0000000bce3f7c10 */ /* 0x008fca00087fe4ff */
[----:B------:R0:W3:Y:S02]  /*8190*/  LDG.E.U8 R206, desc[UR12][R62.64] ;  /* 0x0000000c3ece7981 */ /* 0x0000e4000c1e1100 */
[----:B0-----:R-:W-:Y:S02]  /*81a0*/  IADD3 R62, P0, R218, UR7, RZ ;  /* 0x00000007da3e7c10 */ /* 0x001fe4000ff1e0ff */
[----:B------:R-:W3:Y:S02]  /*81b0*/  LDL R218, [R1+0x1fc] ;  /* 0x0001fc0001da7983 */ /* 0x000ee40000100800 */
[----:B------:R-:W-:-:S05]  /*81c0*/  IADD3.X R63, R208, UR11, RZ, P0, !PT ;  /* 0x0000000bd03f7c10 */ /* 0x000fca00087fe4ff */
[----:B------:R0:W3:Y:S02]  /*81d0*/  LDG.E.U8 R208, desc[UR12][R62.64] ;  /* 0x0000000c3ed07981 */ /* 0x0000e4000c1e1100 */
[----:B0-----:R-:W-:-:S04]  /*81e0*/  IADD3 R62, P0, R210, UR7, RZ ;  /* 0x00000007d23e7c10 */ /* 0x001fc8000ff1e0ff */
[----:B--2---:R-:W-:Y:S02]  /*81f0*/  IADD3.X R63, R136, UR11, RZ, P0, !PT ;  /* 0x0000000b883f7c10 */ /* 0x004fe400087fe4ff */
[----:B------:R-:W2:Y:S04]  /*8200*/  LDL R136, [R1+0x204] ;  /* 0x0002040001887983 */ /* 0x000ea80000100800 */
[----:B------:R0:W2:Y:S02]  /*8210*/  LDG.E.U8 R210, desc[UR12][R62.64] ;  /* 0x0000000c3ed27981 */ /* 0x0000a4000c1e1100 */
[----:B0-----:R-:W-:Y:S02]  /*8220*/  IADD3 R62, P0, R228, UR7, RZ ;  /* 0x00000007e43e7c10 */ /* 0x001fe4000ff1e0ff */
[----:B------:R-:W2:Y:S02]  /*8230*/  LDL R228, [R1+0x228] ;  /* 0x0002280001e47983 */ /* 0x000ea40000100800 */
[----:B----4-:R-:W-:-:S05]  /*8240*/  IADD3.X R63, R212, UR11, RZ, P0, !PT ;  /* 0x0000000bd43f7c10 */ /* 0x010fca00087fe4ff */
        /* <DEDUP_REMOVED lines=13> */
[----:B0-----:R-:W-:-:S04]  /*8320*/  IADD3 R62, P0, R220, UR7, RZ ;  /* 0x00000007dc3e7c10 */ /* 0x001fc8000ff1e0ff */
[----:B--2---:R-:W-:Y:S02]  /*8330*/  IADD3.X R63, R136, UR11, RZ, P0, !PT ;  /* 0x0000000b883f7c10 */ /* 0x004fe400087fe4ff */
[----:B------:R-:W2:Y:S04]  /*8340*/  LDL R136, [R1+0x224] ;  /* 0x0002240001887983 */ /* 0x000ea80000100800 */
[----:B------:R0:W3:Y:S02]  /*8350*/  LDG.E.U8 R220, desc[UR12][R62.64] ;  /* 0x0000000c3edc7981 */ /* 0x0000e4000c1e1100 */
[----:B0-----:R-:W-:Y:S02]  /*8360*/  IADD3 R62, P0, R230, UR7, RZ ;  /* 0x00000007e63e7c10 */ /* 0x001fe4000ff1e0ff */
[----:B------:R-:W3:Y:S02]  /*8370*/  LDL R230, [R1+0x22c] ;  /* 0x00022c0001e67983 */ /* 0x000ee40000100800 */
        /* <DEDUP_REMOVED lines=10> */
[----:B0-----:R-:W-:-:S04]  /*8420*/  IADD3 R62, P0, R228, UR7, RZ ;  /* 0x00000007e43e7c10 */ /* 0x001fc8000ff1e0ff */
[----:B--2---:R-:W-:Y:S02]  /*8430*/  IADD3.X R63, R136, UR11, RZ, P0, !PT ;  /* 0x0000000b883f7c10 */ /* 0x004fe400087fe4ff */
[----:B------:R-:W2:Y:S04]  /*8440*/  LDL R136, [R1+0x248] ;  /* 0x0002480001887983 */ /* 0x000ea80000100800 */
[----:B------:R0:W2:Y:S02]  /*8450*/  LDG.E.U8 R228, desc[UR12][R62.64] ;  /* 0x0000000c3ee47981 */ /* 0x0000a4000c1e1100 */
[----:B0-----:R-:W-:Y:S02]  /*8460*/  IADD3 R62, P0, R238, UR7, RZ ;  /* 0x00000007ee3e7c10 */ /* 0x001fe4000ff1e0ff */
[----:B------:R-:W2:Y:S02]  /*8470*/  LDL R238, [R1+0x24c] ;  /* 0x00024c0001ee7983 */ /* 0x000ea40000100800 */
[----:B---3--:R-:W-:-:S05]  /*8480*/  IADD3.X R63, R230, UR11, RZ, P0, !PT ;  /* 0x0000000be63f7c10 */ /* 0x008fca00087fe4ff */
        /* <DEDUP_REMOVED lines=9> */
[----:B--2---:R-:W-:Y:S02]  /*8520*/  IADD3 R62, P0, R136, UR7, RZ ;  /* 0x00000007883e7c10 */ /* 0x004fe4000ff1e0ff */
[----:B------:R-:W2:Y:S02]  /*8530*/  LDL R136, [R1+0x270] ;  /* 0x0002700001887983 */ /* 0x000ea40000100800 */
[----:B------:R-:W-:-:S05]  /*8540*/  IADD3.X R63, R236, UR11, RZ, P0, !PT ;  /* 0x0000000bec3f7c10 */ /* 0x000fca00087fe4ff */
[----:B------:R0:W5:Y:S02]  /*8550*/  LDG.E.U8 R236, desc[UR12][R62.64] ;  /* 0x0000000c3eec7981 */ /* 0x000164000c1e1100 */
[----:B0-----:R-:W-:Y:S02]  /*8560*/  IADD3 R62, P0, R250, UR7, RZ ;  /* 0x00000007fa3e7c10 */ /* 0x001fe4000ff1e0ff */
[----:B------:R-:W5:Y:S02]  /*8570*/  LDL R250, [R1+0x274] ;  /* 0x0002740001fa7983 */ /* 0x000f640000100800 */
[----:B------:R-:W-:-:S05]  /*8580*/  IADD3.X R63, R238, UR11, RZ, P0, !PT ;  /* 0x0000000bee3f7c10 */ /* 0x000fca00087fe4ff */
[----:B------:R0:W5:Y:S04]  /*8590*/  LDG.E.U8 R238, desc[UR12][R62.64] ;  /* 0x0000000c3eee7981 */ /* 0x000168000c1e1100 */
[----:B------:R-:W0:Y:S02]  /*85a0*/  LDL R63, [R1+0x258] ;  /* 0x00025800013f7983 */ /* 0x000e240000100800 */
[----:B0-----:R-:W-:-:S04]  /*85b0*/  IADD3 R62, P0, R63, UR7, RZ ;  /* 0x000000073f3e7c10 */ /* 0x001fc8000ff1e0ff */
[----:B---3--:R-:W-:-:S05]  /*85c0*/  IADD3.X R63, R240, UR11, RZ, P0, !PT ;  /* 0x0000000bf03f7c10 */ /* 0x008fca00087fe4ff */
[----:B------:R0:W3:Y:S04]  /*85d0*/  LDG.E.U8 R240, desc[UR12][R62.64] ;  /* 0x0000000c3ef07981 */ /* 0x0000e8000c1e1100 */
[----:B------:R-:W0:Y:S02]  /*85e0*/  LDL R63, [R1+0x260] ;  /* 0x00026000013f7983 */ /* 0x000e240000100800 */
[----:B0-----:R-:W-:-:S04]  /*85f0*/  IADD3 R62, P0, R63, UR7, RZ ;  /* 0x000000073f3e7c10 */ /* 0x001fc8000ff1e0ff */
[----:B----4-:R-:W-:-:S05]  /*8600*/  IADD3.X R63, R242, UR11, RZ, P0, !PT ;  /* 0x0000000bf23f7c10 */ /* 0x010fca00087fe4ff */
[----:B------:R0:W4:Y:S04]  /*8610*/  LDG.E.U8 R242, desc[UR12][R62.64] ;  /* 0x0000000c3ef27981 */ /* 0x000128000c1e1100 */
[----:B------:R-:W0:Y:S02]  /*8620*/  LDL R63, [R1+0x268] ;  /* 0x00026800013f7983 */ /* 0x000e240000100800 */
[----:B0-----:R-:W-:-:S04]  /*8630*/  IADD3 R62, P0, R63, UR7, RZ ;  /* 0x000000073f3e7c10 */ /* 0x001fc8000ff1e0ff */
[----:B------:R-:W-:-:S05]  /*8640*/  IADD3.X R63, R244, UR11, RZ, P0, !PT ;  /* 0x0000000bf43f7c10 */ /* 0x000fca00087fe4ff */
[----:B------:R2:W4:Y:S02]  /*8650*/  LDG.E.U8 R244, desc[UR12][R62.64] ;  /* 0x0000000c3ef47981 */ /* 0x000524000c1e1100 */
[----:B--2---:R-:W-:Y:S02]  /*8660*/  IADD3 R62, P0, R136, UR7, RZ ;  /* 0x00000007883e7c10 */ /* 0x004fe4000ff1e0ff */
[----:B------:R0:W1:Y:S04]  /*8670*/  LDS R136, [R29+0x4000] ;  /* 0x004000001d887984 */ /* 0x0000680000000800 */
[----:B0-----:R-:W2:Y:S01]  /*8680*/  LDL R29, [R1+0x278] ;  /* 0x00027800011d7983 */ /* 0x001ea20000100800 */
[----:B------:R-:W-:Y:S01]  /*8690*/  IADD3.X R63, R247, UR11, RZ, P0, !PT ;  /* 0x0000000bf73f7c10 */ /* 0x000fe200087fe4ff */
[----:B------:R-:W-:-:S04]  /*86a0*/  FMUL R5, R5, 1.4426950216293334961 ;  /* 0x3fb8aa3b05057820 */ /* 0x000fc80000400000 */
[----:B------:R2:W4:Y:S02]  /*86b0*/  LDG.E.U8 R247, desc[UR12][R62.64] ;  /* 0x0000000c3ef77981 */ /* 0x000524000c1e1100 */
[----:B--2---:R-:W-:Y:S02]  /*86c0*/  IADD3 R62, P0, R29, UR7, RZ ;  /* 0x000000071d3e7c10 */ /* 0x004fe4000ff1e0ff */
[----:B------:R-:W1:Y:S02]  /*86d0*/  MUFU.EX2 R29, R5 ;  /* 0x00000005001d7308 */ /* 0x000e640000000800 */
[----:B-----5:R-:W-:-:S05]  /*86e0*/  IADD3.X R63, R250, UR11, RZ, P0, !PT ;  /* 0x0000000bfa3f7c10 */ /* 0x020fca00087fe4ff */
[----:B------:R0:W2:Y:S04]  /*86f0*/  LDG.E.U8 R250, desc[UR12][R62.64] ;  /* 0x0000000c3efa7981 */ /* 0x0000a8000c1e1100 */
[----:B------:R-:W0:Y:S01]  /*8700*/  LDL R63, [R1+0x280] ;  /* 0x00028000013f7983 */ /* 0x000e220000100800 */
[----:B-1----:R-:W-:-:S03]  /*8710*/  FFMA R7, R29, R7, R136 ;  /* 0x000000071d077223 */ /* 0x002fc60000000088 */
[----:B------:R-:W5:Y:S01]  /*8720*/  LDL R136, [R1+0x27c] ;  /* 0x00027c0001887983 */ /* 0x000f620000100800 */
[----:B------:R-:W1:Y:S01]  /*8730*/  S2R R5, SR_TID.X ;  /* 0x0000000000057919 */ /* 0x000e620000002100 */
[----:B0-----:R-:W-:-:S04]  /*8740*/  IADD3 R62, P0, R63, UR7, RZ ;  /* 0x000000073f3e7c10 */ /* 0x001fc8000ff1e0ff */
[----:B-----5:R-:W-:-:S05]  /*8750*/  IADD3.X R63, R136, UR11, RZ, P0, !PT ;  /* 0x0000000b883f7c10 */ /* 0x020fca00087fe4ff */
[----:B------:R0:W5:Y:S01]  /*8760*/  LDG.E.U8 R62, desc[UR12][R62.64] ;  /* 0x0000000c3e3e7981 */ /* 0x000162000c1e1100 */
[----:B-1----:R-:W-:-:S05]  /*8770*/  IMAD.SHL.U32 R136, R5, 0x10, RZ ;  /* 0x0000001005887824 */ /* 0x002fca00078e00ff */
[----:B------:R-:W-:Y:S02]  /*8780*/  LOP3.LUT R136, R136, 0x140, RZ, 0xc0, !PT ;  /* 0x0000014088887812 */ /* 0x000fe400078ec0ff */
[----:B0-----:R-:W-:Y:S02]  /*8790*/  LOP3.LUT R63, R5, 0x3, RZ, 0xc0, !PT ;  /* 0x00000003053f7812 */ /* 0x001fe400078ec0ff */
[----:B------:R-:W-:-:S03]  /*87a0*/  SHF.R.S32.HI R5, RZ, 0x3, R5 ;  /* 0x00000003ff057819 */ /* 0x000fc60000011405 */
[----:B------:R-:W-:Y:S01]  /*87b0*/  IMAD R136, R63, 0x8, R136 ;  /* 0x000000083f887824 */ /* 0x000fe200078e0288 */
[----:B------:R-:W-:Y:S01]  /*87c0*/  SGXT R5, R5, 0x1 ;  /* 0x000000010505781a */ /* 0x000fe20000000200 */
[----:B------:R-:W0:Y:S03]  /*87d0*/  S2R R63, SR_TID.X ;  /* 0x00000000003f7919 */ /* 0x000e260000002100 */
[----:B------:R-:W-:-:S05]  /*87e0*/  LOP3.LUT R5, R5, 0xa0, RZ, 0xc0, !PT ;  /* 0x000000a005057812 */ /* 0x000fca00078ec0ff */
[----:B------:R-:W-:Y:S02]  /*87f0*/  IMAD.IADD R136, R5, 0x1, R136 ;  /* 0x0000000105887824 */ /* 0x000fe400078e0288 */
[----:B------:R-:W-:Y:S01]  /*8800*/  LDS R5, [R55+0x4000] ;  /* 0x0040000037057984 */ /* 0x000fe20000000800 */
[----:B------:R-:W-:Y:S01]  /*8810*/  BAR.SYNC.DEFER_BLOCKING 0x0 ;  /* 0x0000000000007b1d */ /* 0x000fe20000010000 */
[----:B0-----:R-:W-:-:S05]  /*8820*/  LOP3.LUT R63, R63, 0x7f, RZ, 0xc0, !PT ;  /* 0x0000007f3f3f7812 */ /* 0x001fca00078ec0ff */
[----:B------:R0:W-:Y:S04]  /*8830*/  STS.U8 [R30+UR10+0x4800], R41 ;  /* 0x004800291e007988 */ /* 0x0001e8000800000a */
[----:B------:R1:W-:Y:S01]  /*8840*/  STS.U8 [R30+UR10+0x4000], R32 ;  /* 0x004000201e007988 */ /* 0x0003e2000800000a */
[----:B0-----:R-:W-:-:S03]  /*8850*/  LOP3.LUT R41, R63, 0x10, RZ, 0x3c, !PT ;  /* 0x000000103f297812 */ /* 0x001fc600078e3cff */
[----:B------:R-:W-:Y:S04]  /*8860*/  STS.U8 [R30+UR10+0x4100], R53 ;  /* 0x004100351e007988 */ /* 0x000fe8000800000a */
        /* <DEDUP_REMOVED lines=26> */
[----:B---3--:R-:W-:Y:S04]  /*8a10*/  STS.U8 [R30+UR10+0x5d00], R240 ;  /* 0x005d00f01e007988 */ /* 0x008fe8000800000a */
[----:B----4-:R-:W-:Y:S04]  /*8a20*/  STS.U8 [R30+UR10+0x5e00], R244 ;  /* 0x005e00f41e007988 */ /* 0x010fe8000800000a */
        /* <DEDUP_REMOVED lines=32> */
[----:B-----5:R-:W-:Y:S01]  /*8c30*/  STS.U8 [R41+UR10+0x5f80], R62 ;  /* 0x005f803e29007988 */ /* 0x020fe2000800000a */
[----:B------:R-:W-:Y:S01]  /*8c40*/  BAR.SYNC.DEFER_BLOCKING 0x0 ;  /* 0x0000000000007b1d */ /* 0x000fe20000010000 */
[----:B------:R-:W-:-:S02]  /*8c50*/  F2FP.SATFINITE.E4M3.F32.PACK_AB_MERGE_C R58, R129, R58, RZ ;  /* 0x0000003a813a723e */ /* 0x000fc400048070ff */
[----:B------:R-:W-:Y:S02]  /*8c60*/  F2FP.SATFINITE.E4M3.F32.PACK_AB_MERGE_C R56, R128, R56, RZ ;  /* 0x000000388038723e */ /* 0x000fe400048070ff */
[----:B------:R-:W-:Y:S02]  /*8c70*/  F2FP.SATFINITE.E4M3.F32.PACK_AB_MERGE_C R59, R61, R59, RZ ;  /* 0x0000003b3d3b723e */ /* 0x000fe400048070ff */
[----:B-1----:R-:W-:Y:S02]  /*8c80*/  F2FP.F16.E4M3.UNPACK_B R32, R58 ;  /* 0x0000003aff20723e */ /* 0x002fe400020006ff */
[----:B0-----:R-:W-:Y:S02]  /*8c90*/  F2FP.F16.E4M3.UNPACK_B R33, R60 ;  /* 0x0000003cff21723e */ /* 0x001fe400020006ff */
[----:B------:R-:W-:Y:S02]  /*8ca0*/  F2FP.F16.E4M3.UNPACK_B R34, R56 ;  /* 0x00000038ff22723e */ /* 0x000fe400020006ff */
[----:B------:R-:W-:Y:S01]  /*8cb0*/  F2FP.F16.E4M3.UNPACK_B R35, R59 ;  /* 0x0000003bff23723e */ /* 0x000fe200020006ff */
[----:B------:R-:W0:Y:S04]  /*8cc0*/  LDSM.16.M88.4 R60, [R15+0x4000] ;  /* 0x004000000f3c783b */ /* 0x000e280000000200 */
[----:B------:R-:W-:Y:S04]  /*8cd0*/  LDSM.16.M88.4 R52, [R15+0x4800] ;  /* 0x004800000f34783b */ /* 0x000fe80000000200 */
[----:B------:R-:W-:Y:S04]  /*8ce0*/  LDSM.16.M88.4 R56, [R15+0x5000] ;  /* 0x005000000f38783b */ /* 0x000fe80000000200 */
[----:B------:R-:W-:Y:S01]  /*8cf0*/  LDSM.16.M88.4 R84, [R15+0x5800] ;  /* 0x005800000f54783b */ /* 0x000fe20000000200 */
[----:B------:R-:W-:Y:S01]  /*8d00*/  BAR.SYNC.DEFER_BLOCKING 0x0 ;  /* 0x0000000000007b1d */ /* 0x000fe20000010000 */
[----:B--2---:R-:W-:-:S05]  /*8d10*/  LOP3.LUT R138, R136, 0x20, RZ, 0x3c, !PT ;  /* 0x00000020888a7812 */ /* 0x004fca00078e3cff */
[----:B------:R-:W-:Y:S02]  /*8d20*/  STSM.16.M88.4 [R31+0x4000], R32 ;  /* 0x004000201f007844 */ /* 0x000fe40000000200 */
[----:B------:R-:W-:Y:S01]  /*8d30*/  BAR.SYNC.DEFER_BLOCKING 0x0 ;  /* 0x0000000000007b1d */ /* 0x000fe20000010000 */
[----:B------:R-:W-:Y:S01]  /*8d40*/  FADD R26, -R0, R26 ;  /* 0x0000001a001a7221 */ /* 0x000fe20000000100 */
[----:B------:R-:W-:-:S03]  /*8d50*/  FADD R28, -R2, R28 ;  /* 0x0000001c021c7221 */ /* 0x000fc60000000100 */
[----:B------:R-:W-:Y:S01]  /*8d60*/  FMUL R26, R26, 1.4426950216293334961 ;  /* 0x3fb8aa3b1a1a7820 */ /* 0x000fe20000400000 */
[----:B------:R-:W-:Y:S01]  /*8d70*/  FMUL R28, R28, 1.4426950216293334961 ;  /* 0x3fb8aa3b1c1c7820 */ /* 0x000fe20000400000 */
[----:B------:R-:W1:Y:S04]  /*8d80*/  LDS.64 R146, [R136+UR10+0x4000] ;  /* 0x0040000a88927984 */ /* 0x000e680008000a00 */
[----:B------:R-:W2:Y:S04]  /*8d90*/  LDS.64 R148, [R136+UR10+0x4200] ;  /* 0x0042000a88947984 */ /* 0x000ea80008000a00 */
[----:B------:R-:W3:Y:S04]  /*8da0*/  LDS.64 R142, [R138+UR10+0x4000] ;  /* 0x0040000a8a8e7984 */ /* 0x000ee80008000a00 */
[----:B------:R-:W4:Y:S01]  /*8db0*/  LDS.64 R130, [R138+UR10+0x4200] ;  /* 0x0042000a8a827984 */ /* 0x000f220008000a00 */
[----:B------:R-:W5:Y:S08]  /*8dc0*/  MUFU.EX2 R26, R26 ;  /* 0x0000001a001a7308 */ /* 0x000f700000000800 */
[----:B------:R-:W1:Y:S01]  /*8dd0*/  MUFU.EX2 R28, R28 ;  /* 0x0000001c001c7308 */ /* 0x000e620000000800 */
[----:B0-----:R-:W-:-:S02]  /*8de0*/  F2FP.F16.E4M3.UNPACK_B R144, R60 ;  /* 0x0000003cff90723e */ /* 0x001fc400020006ff */
[----:B------:R-:W-:Y:S01]  /*8df0*/  F2FP.F16.E4M3.UNPACK_B R145, R61 ;  /* 0x0000003dff91723e */ /* 0x000fe200020006ff */
[C---:B-----5:R-:W-:Y:S01]  /*8e00*/  FMUL R108, R26.reuse, R108 ;  /* 0x0000006c1a6c7220 */ /* 0x060fe20000400000 */
[----:B------:R-:W-:Y:S01]  /*8e10*/  FMUL R109, R26, R109 ;  /* 0x0000006d1a6d7220 */ /* 0x000fe20000400000 */
[C---:B-1----:R-:W-:Y:S01]  /*8e20*/  FMUL R110, R28.reuse, R110 ;  /* 0x0000006e1c6e7220 */ /* 0x042fe20000400000 */
[----:B------:R-:W-:Y:S01]  /*8e30*/  FMUL R111, R28, R111 ;  /* 0x0000006f1c6f7220 */ /* 0x000fe20000400000 */
[----:B------:R-:W-:Y:S02]  /*8e40*/  IMAD.MOV.U32 R32, RZ, RZ, R146 ;  /* 0x000000ffff207224 */ /* 0x000fe400078e0092 */
[----:B--2---:R-:W-:Y:S02]  /*8e50*/  IMAD.MOV.U32 R33, RZ, RZ, R148 ;  /* 0x000000ffff217224 */ /* 0x004fe400078e0094 */
[----:B---3--:R-:W-:Y:S02]  /*8e60*/  IMAD.MOV.U32 R34, RZ, RZ, R142 ;  /* 0x000000ffff227224 */ /* 0x008fe400078e008e */
[----:B----4-:R-:W-:-:S02]  /*8e70*/  IMAD.MOV.U32 R35, RZ, RZ, R130 ;  /* 0x000000ffff237224 */ /* 0x010fc400078e0082 */
[C---:B------:R-:W-:Y:S01]  /*8e80*/  FMUL R116, R26.reuse, R116 ;  /* 0x000000741a747220 */ /* 0x040fe20000400000 */
[----:B------:R-:W-:Y:S01]  /*8e90*/  FMUL R117, R26, R117 ;  /* 0x000000751a757220 */ /* 0x000fe20000400000 */
[C---:B------:R-:W-:Y:S01]  /*8ea0*/  FMUL R118, R28.reuse, R118 ;  /* 0x000000761c767220 */ /* 0x040fe20000400000 */
[----:B------:R-:W-:Y:S01]  /*8eb0*/  FMUL R119, R28, R119 ;  /* 0x000000771c777220 */ /* 0x000fe20000400000 */
[----:B------:R-:W-:Y:S02]  /*8ec0*/  IMAD.MOV.U32 R36, RZ, RZ, R146 ;  /* 0x000000ffff247224 */ /* 0x000fe400078e0092 */
[C---:B------:R-:W-:Y:S01]  /*8ed0*/  FMUL R124, R26.reuse, R124 ;  /* 0x0000007c1a7c7220 */ /* 0x040fe20000400000 */
[----:B------:R-:W-:Y:S01]  /*8ee0*/  HMMA.16816.F32 R108, R32, R144, R108 ;  /* 0x00000090206c723c */ /* 0x000fe2000000186c */
[----:B------:R-:W-:Y:S02]  /*8ef0*/  IMAD.MOV.U32 R37, RZ, RZ, R148 ;  /* 0x000000ffff257224 */ /* 0x000fe400078e0094 */
[----:B------:R-:W-:Y:S01]  /*8f00*/  FMUL R125, R26, R125 ;  /* 0x0000007d1a7d7220 */ /* 0x000fe20000400000 */
[----:B------:R-:W-:-:S02]  /*8f10*/  IMAD.MOV.U32 R38, RZ, RZ, R142 ;  /* 0x000000ffff267224 */ /* 0x000fc400078e008e */
[C---:B------:R-:W-:Y:S01]  /*8f20*/  FMUL R126, R28.reuse, R126 ;  /* 0x0000007e1c7e7220 */ /* 0x040fe20000400000 */
[----:B------:R-:W-:Y:S02]  /*8f30*/  IMAD.MOV.U32 R39, RZ, RZ, R130 ;  /* 0x000000ffff277224 */ /* 0x000fe400078e0082 */
[----:B------:R-:W-:Y:S01]  /*8f40*/  FMUL R127, R28, R127 ;  /* 0x0000007f1c7f7220 */ /* 0x000fe20000400000 */
[----:B------:R-:W-:Y:S02]  /*8f50*/  F2FP.F16.E4M3.UNPACK_B R32, R54 ;  /* 0x00000036ff20723e */ /* 0x000fe400020006ff */
[----:B------:R-:W-:Y:S02]  /*8f60*/  F2FP.F16.E4M3.UNPACK_B R33, R55 ;  /* 0x00000037ff21723e */ /* 0x000fe400020006ff */
[----:B------:R-:W-:Y:S02]  /*8f70*/  F2FP.F16.E4M3.UNPACK_B R34, R58 ;  /* 0x0000003aff22723e */ /* 0x000fe400020006ff */
[----:B------:R-:W-:Y:S01]  /*8f80*/  F2FP.F16.E4M3.UNPACK_B R35, R59 ;  /* 0x0000003bff23723e */ /* 0x000fe200020006ff */
[C---:B------:R-:W-:Y:S01]  /*8f90*/  FMUL R104, R26.reuse, R104 ;  /* 0x000000681a687220 */ /* 0x040fe20000400000 */
[----:B------:R-:W-:Y:S01]  /*8fa0*/  FMUL R105, R26, R105 ;  /* 0x000000691a697220 */ /* 0x000fe20000400000 */
[C---:B------:R-:W-:Y:S01]  /*8fb0*/  HMMA.16816.F32 R116, R36.reuse, R32, R116 ;  /* 0x000000202474723c */ /* 0x040fe20000001874 */
[C---:B------:R-:W-:Y:S01]  /*8fc0*/  FMUL R106, R28.reuse, R106 ;  /* 0x0000006a1c6a7220 */ /* 0x040fe20000400000 */
[----:B------:R-:W-:Y:S01]  /*8fd0*/  FMUL R107, R28, R107 ;  /* 0x0000006b1c6b7220 */ /* 0x000fe20000400000 */
[----:B------:R-:W-:Y:S01]  /*8fe0*/  F2FP.F16.E4M3.UNPACK_B R44, R52 ;  /* 0x00000034ff2c723e */ /* 0x000fe200020006ff */
[----:B------:R-:W-:Y:S01]  /*8ff0*/  IMAD.MOV.U32 R40, RZ, RZ, R146 ;  /* 0x000000ffff287224 */ /* 0x000fe200078e0092 */
[----:B------:R-:W-:Y:S01]  /*9000*/  F2FP.F16.E4M3.UNPACK_B R45, R53 ;  /* 0x00000035ff2d723e */ /* 0x000fe200020006ff */
[----:B------:R-:W-:Y:S01]  /*9010*/  HMMA.16816.F32 R124, R36, R34, R124 ;  /* 0x00000022247c723c */ /* 0x000fe2000000187c */
[----:B------:R-:W-:-:S02]  /*9020*/  IMAD.MOV.U32 R41, RZ, RZ, R148 ;  /* 0x000000ffff297224 */ /* 0x000fc400078e0094 */
[C---:B------:R-:W-:Y:S01]  /*9030*/  FMUL R92, R26.reuse, R92 ;  /* 0x0000005c1a5c7220 */ /* 0x040fe20000400000 */
[----:B------:R-:W-:Y:S02]  /*9040*/  IMAD.MOV.U32 R42, RZ, RZ, R142 ;  /* 0x000000ffff2a7224 */ /* 0x000fe400078e008e */
[----:B------:R-:W-:Y:S01]  /*9050*/  FMUL R93, R26, R93 ;  /* 0x0000005d1a5d7220 */ /* 0x000fe20000400000 */
[----:B------:R-:W-:Y:S02]  /*9060*/  IMAD.MOV.U32 R43, RZ, RZ, R130 ;  /* 0x000000ffff2b7224 */ /* 0x000fe400078e0082 */
[C---:B------:R-:W-:Y:S01]  /*9070*/  FMUL R94, R28.reuse, R94 ;  /* 0x0000005e1c5e7220 */ /* 0x040fe20000400000 */
[----:B------:R-:W-:Y:S01]  /*9080*/  FMUL R95, R28, R95 ;  /* 0x0000005f1c5f7220 */ /* 0x000fe20000400000 */
[----:B------:R-:W-:Y:S01]  /*9090*/  F2FP.F16.E4M3.UNPACK_B R30, R56 ;  /* 0x00000038ff1e723e */ /* 0x000fe200020006ff */
[C---:B------:R-:W-:Y:S01]  /*90a0*/  FMUL R120, R26.reuse, R120 ;  /* 0x000000781a787220 */ /* 0x040fe20000400000 */
[----:B------:R-:W-:Y:S01]  /*90b0*/  F2FP.F16.E4M3.UNPACK_B R31, R57 ;  /* 0x00000039ff1f723e */ /* 0x000fe200020006ff */
[----:B------:R-:W-:Y:S01]  /*90c0*/  FMUL R121, R26, R121 ;  /* 0x000000791a797220 */ /* 0x000fe20000400000 */
[C---:B------:R-:W-:Y:S01]  /*90d0*/  FMUL R122, R28.reuse, R122 ;  /* 0x0000007a1c7a7220 */ /* 0x040fe20000400000 */
[----:B------:R-:W-:Y:S01]  /*90e0*/  FMUL R123, R28, R123 ;  /* 0x0000007b1c7b7220 */ /* 0x000fe20000400000 */
[----:B------:R-:W-:-:S02]  /*90f0*/  F2FP.F16.E4M3.UNPACK_B R38, R84 ;  /* 0x00000054ff26723e */ /* 0x000fc400020006ff */
[----:B------:R-:W-:Y:S01]  /*9100*/  F2FP.F16.E4M3.UNPACK_B R39, R85 ;  /* 0x00000055ff27723e */ /* 0x000fe200020006ff */
[C---:B------:R-:W-:Y:S01]  /*9110*/  HMMA.16816.F32 R104, R40.reuse, R44, R104 ;  /* 0x0000002c2868723c */ /* 0x040fe20000001868 */
[----:B------:R-:W-:Y:S01]  /*9120*/  FADD R140, -R3, R46 ;  /* 0x0000002e038c7221 */ /* 0x000fe20000000100 */
[C---:B------:R-:W-:Y:S01]  /*9130*/  FMUL R48, R26.reuse, R48 ;  /* 0x000000301a307220 */ /* 0x040fe20000400000 */
[----:B------:R-:W-:Y:S03]  /*9140*/  LDS.64 R46, [R138+UR10+0x4400] ;  /* 0x0044000a8a2e7984 */ /* 0x000fe60008000a00 */
[C---:B------:R-:W-:Y:S01]  /*9150*/  HMMA.16816.F32 R92, R40.reuse, R30, R92 ;  /* 0x0000001e285c723c */ /* 0x040fe2000000185c */
[----:B------:R-:W-:Y:S01]  /*9160*/  FMUL R49, R26, R49 ;  /* 0x000000311a317220 */ /* 0x000fe20000400000 */
[C---:B------:R-:W-:Y:S01]  /*9170*/  FMUL R50, R28.reuse, R50 ;  /* 0x000000321c327220 */ /* 0x040fe20000400000 */
[----:B------:R-:W-:Y:S01]  /*9180*/  FMUL R51, R28, R51 ;  /* 0x000000331c337220 */ /* 0x000fe20000400000 */
[----:B------:R-:W-:Y:S01]  /*9190*/  F2FP.F16.E4M3.UNPACK_B R36, R62 ;  /* 0x0000003eff24723e */ /* 0x000fe200020006ff */
[----:B------:R-:W-:Y:S01]  /*91a0*/  IMAD.MOV.U32 R132, RZ, RZ, R146 ;  /* 0x000000ffff847224 */ /* 0x000fe200078e0092 */
[----:B------:R-:W-:Y:S01]  /*91b0*/  HMMA.16816.F32 R120, R40, R38, R120 ;  /* 0x000000262878723c */ /* 0x000fe20000001878 */
[----:B------:R-:W-:Y:S01]  /*91c0*/  F2FP.F16.E4M3.UNPACK_B R37, R63 ;  /* 0x0000003fff25723e */ /* 0x000fe200020006ff */
[----:B------:R-:W-:Y:S01]  /*91d0*/  IMAD.MOV.U32 R133, RZ, RZ, R148 ;  /* 0x000000ffff857224 */ /* 0x000fe200078e0094 */
[----:B------:R-:W-:Y:S01]  /*91e0*/  LDS.64 R138, [R138+UR10+0x4600] ;  /* 0x0046000a8a8a7984 */ /* 0x000fe20008000a00 */
[----:B------:R-:W-:-:S03]  /*91f0*/  IMAD.MOV.U32 R134, RZ, RZ, R142 ;  /* 0x000000ffff867224 */ /* 0x000fc600078e008e */
[----:B------:R-:W-:Y:S02]  /*9200*/  F2FP.F16.E4M3.UNPACK_B R42, R60.H1 ;  /* 0x0000003cff2a723e */ /* 0x000fe400030006ff */
[----:B------:R-:W-:Y:S01]  /*9210*/  F2FP.F16.E4M3.UNPACK_B R43, R61.H1 ;  /* 0x0000003dff2b723e */ /* 0x000fe200030006ff */
[----:B------:R-:W-:Y:S01]  /*9220*/  IMAD.MOV.U32 R135, RZ, RZ, R130 ;  /* 0x000000ffff877224 */ /* 0x000fe200078e0082 */
[----:B------:R-:W0:Y:S04]  /*9230*/  LDS.64 R60, [R136+UR10+0x4400] ;  /* 0x0044000a883c7984 */ /* 0x000e280008000a00 */
[----:B------:R-:W1:Y:S01]  /*9240*/  LDS.64 R136, [R136+UR10+0x4600] ;  /* 0x0046000a88887984 */ /* 0x000e620008000a00 */
[C---:B------:R-:W-:Y:S01]  /*9250*/  FMUL R112, R26.reuse, R112 ;  /* 0x000000701a707220 */ /* 0x040fe20000400000 */
[----:B------:R-:W-:Y:S01]  /*9260*/  HMMA.16816.F32 R48, R132, R36, R48 ;  /* 0x000000248430723c */ /* 0x000fe20000001830 */
[----:B------:R-:W-:Y:S01]  /*9270*/  FMUL R113, R26, R113 ;  /* 0x000000711a717220 */ /* 0x000fe20000400000 */
[C---:B------:R-:W-:Y:S01]  /*9280*/  FMUL R114, R28.reuse, R114 ;  /* 0x000000721c727220 */ /* 0x040fe20000400000 */
[----:B------:R-:W-:Y:S01]  /*9290*/  FMUL R115, R28, R115 ;  /* 0x000000731c737220 */ /* 0x000fe20000400000 */
[----:B------:R-:W-:-:S02]  /*92a0*/  F2FP.F16.E4M3.UNPACK_B R40, R86 ;  /* 0x00000056ff28723e */ /* 0x000fc400020006ff */
[----:B------:R-:W-:Y:S01]  /*92b0*/  F2FP.F16.E4M3.UNPACK_B R41, R87 ;  /* 0x00000057ff29723e */ /* 0x000fe200020006ff */
[----:B------:R-:W-:-:S06]  /*92c0*/  FMUL R140, R140, 1.4426950216293334961 ;  /* 0x3fb8aa3b8c8c7820 */ /* 0x000fcc0000400000 */
[----:B------:R-:W-:Y:S01]  /*92d0*/  HMMA.16816.F32 R112, R132, R40, R112 ;  /* 0x000000288470723c */ /* 0x000fe20000001870 */
[----:B------:R2:W3:Y:S01]  /*92e0*/  MUFU.EX2 R142, R140 ;  /* 0x0000008c008e7308 */ /* 0x0004e20000000800 */
[----:B------:R-:W-:Y:S02]  /*92f0*/  F2FP.F16.E4M3.UNPACK_B R62, R62.H1 ;  /* 0x0000003eff3e723e */ /* 0x000fe400030006ff */
[----:B------:R-:W-:Y:S02]  /*9300*/  F2FP.F16.E4M3.UNPACK_B R63, R63.H1 ;  /* 0x0000003fff3f723e */ /* 0x000fe400030006ff */
[----:B------:R-:W-:Y:S01]  /*9310*/  F2FP.F16.E4M3.UNPACK_B R54, R54.H1 ;  /* 0x00000036ff36723e */ /* 0x000fe200030006ff */
[----:B------:R-:W-:Y:S01]  /*9320*/  IMAD.MOV.U32 R132, RZ, RZ, R147 ;  /* 0x000000ffff847224 */ /* 0x000fe200078e0093 */
[----:B------:R-:W-:Y:S01]  /*9330*/  F2FP.F16.E4M3.UNPACK_B R55, R55.H1 ;  /* 0x00000037ff37723e */ /* 0x000fe200030006ff */
[----:B------:R-:W-:Y:S01]  /*9340*/  IMAD.MOV.U32 R133, RZ, RZ, R149 ;  /* 0x000000ffff857224 */ /* 0x000fe200078e0095 */
[----:B------:R-:W-:Y:S01]  /*9350*/  F2FP.F16.E4M3.UNPACK_B R58, R58.H1 ;  /* 0x0000003aff3a723e */ /* 0x000fe200030006ff */
[----:B------:R-:W-:Y:S01]  /*9360*/  IMAD.MOV.U32 R134, RZ, RZ, R143 ;  /* 0x000000ffff867224 */ /* 0x000fe200078e008f */
[----:B------:R-:W-:Y:S01]  /*9370*/  F2FP.F16.E4M3.UNPACK_B R59, R59.H1 ;  /* 0x0000003bff3b723e */ /* 0x000fe200030006ff */
[----:B------:R-:W-:Y:S01]  /*9380*/  IMAD.MOV.U32 R135, RZ, RZ, R131 ;  /* 0x000000ffff877224 */ /* 0x000fe200078e0083 */
[----:B------:R-:W4:Y:S01]  /*9390*/  S2R R208, SR_CTAID.X ;  /* 0x0000000000d07919 */ /* 0x000f220000002500 */
[----:B------:R-:W-:Y:S01]  /*93a0*/  IMAD.MOV.U32 R128, RZ, RZ, R147 ;  /* 0x000000ffff807224 */ /* 0x000fe200078e0093 */
[----:B------:R-:W-:Y:S01]  /*93b0*/  F2FP.F16.E4M3.UNPACK_B R52, R52.H1 ;  /* 0x00000034ff34723e */ /* 0x000fe200030006ff */
[----:B------:R-:W-:Y:S01]  /*93c0*/  IMAD.MOV.U32 R129, RZ, RZ, R149 ;  /* 0x000000ffff817224 */ /* 0x000fe200078e0095 */
[----:B------:R-:W-:Y:S01]  /*93d0*/  F2FP.F16.E4M3.UNPACK_B R53, R53.H1 ;  /* 0x00000035ff35723e */ /* 0x000fe200030006ff */
[----:B------:R-:W-:Y:S01]  /*93e0*/  IMAD.MOV.U32 R130, RZ, RZ, R143 ;  /* 0x000000ffff827224 */ /* 0x000fe200078e008f */
[----:B------:R-:W-:Y:S01]  /*93f0*/  HMMA.16816.F32 R48, R132, R62, R48 ;  /* 0x0000003e8430723c */ /* 0x000fe20000001830 */
[----:B------:R-:W-:-:S02]  /*9400*/  F2FP.F16.E4M3.UNPACK_B R56, R56.H1 ;  /* 0x00000038ff38723e */ /* 0x000fc400030006ff */
[----:B------:R-:W-:Y:S02]  /*9410*/  F2FP.F16.E4M3.UNPACK_B R57, R57.H1 ;  /* 0x00000039ff39723e */ /* 0x000fe400030006ff */
[----:B--2---:R-:W-:Y:S01]  /*9420*/  F2FP.F16.E4M3.UNPACK_B R140, R84.H1 ;  /* 0x00000054ff8c723e */ /* 0x004fe200030006ff */
[----:B------:R-:W-:Y:S01]  /*9430*/  HMMA.16816.F32 R116, R132, R54, R116 ;  /* 0x000000368474723c */ /* 0x000fe20000001874 */
[----:B------:R-:W-:-:S05]  /*9440*/  F2FP.F16.E4M3.UNPACK_B R141, R85.H1 ;  /* 0x00000055ff8d723e */ /* 0x000fca00030006ff */
[----:B------:R-:W-:Y:S07]  /*9450*/  HMMA.16816.F32 R124, R132, R58, R124 ;  /* 0x0000003a847c723c */ /* 0x000fee000000187c */
[----:B------:R-:W-:Y:S02]  /*9460*/  F2FP.F16.E4M3.UNPACK_B R132, R86.H1 ;  /* 0x00000056ff84723e */ /* 0x000fe400030006ff */
[----:B------:R-:W-:Y:S01]  /*9470*/  F2FP.F16.E4M3.UNPACK_B R133, R87.H1 ;  /* 0x00000057ff85723e */ /* 0x000fe200030006ff */
[----:B------:R-:W-:Y:S01]  /*9480*/  HMMA.16816.F32 R108, R128, R42, R108 ;  /* 0x0000002a806c723c */ /* 0x000fe2000000186c */
[----:B0-----:R-:W-:-:S02]  /*9490*/  IMAD.MOV.U32 R84, RZ, RZ, R60 ;  /* 0x000000ffff547224 */ /* 0x001fc400078e003c */
[C---:B---3--:R-:W-:Y:S01]  /*94a0*/  FMUL R76, R142.reuse, R76 ;  /* 0x0000004c8e4c7220 */ /* 0x048fe20000400000 */
[----:B-1----:R-:W-:Y:S02]  /*94b0*/  IMAD.MOV.U32 R85, RZ, RZ, R136 ;  /* 0x000000ffff557224 */ /* 0x002fe400078e0088 */
[C---:B------:R-:W-:Y:S01]  /*94c0*/  FMUL R77, R142.reuse, R77 ;  /* 0x0000004d8e4d7220 */ /* 0x040fe20000400000 */
[----:B------:R-:W-:Y:S01]  /*94d0*/  IMAD.MOV.U32 R86, RZ, RZ, R46 ;  /* 0x000000ffff567224 */ /* 0x000fe200078e002e */
[C---:B------:R-:W-:Y:S01]  /*94e0*/  HMMA.16816.F32 R104, R128.reuse, R52, R104 ;  /* 0x000000348068723c */ /* 0x040fe20000001868 */
[----:B------:R-:W-:Y:S02]  /*94f0*/  IMAD.MOV.U32 R87, RZ, RZ, R138 ;  /* 0x000000ffff577224 */ /* 0x000fe400078e008a */
[C---:B------:R-:W-:Y:S01]  /*9500*/  FMUL R78, R29.reuse, R78 ;  /* 0x0000004e1d4e7220 */ /* 0x040fe20000400000 */
[C---:B------:R-:W-:Y:S01]  /*9510*/  FMUL R79, R29.reuse, R79 ;  /* 0x0000004f1d4f7220 */ /* 0x040fe20000400000 */
[C---:B------:R-:W-:Y:S01]  /*9520*/  FMUL R96, R142.reuse, R96 ;  /* 0x000000608e607220 */ /* 0x040fe20000400000 */
[----:B------:R-:W-:Y:S01]  /*9530*/  FMUL R97, R142, R97 ;  /* 0x000000618e617220 */ /* 0x000fe20000400000 */
[----:B------:R-:W-:Y:S01]  /*9540*/  HMMA.16816.F32 R92, R128, R56, R92 ;  /* 0x00000038805c723c */ /* 0x000fe2000000185c */
[C---:B------:R-:W-:Y:S01]  /*9550*/  FMUL R98, R29.reuse, R98 ;  /* 0x000000621d627220 */ /* 0x040fe20000400000 */
[----:B------:R-:W-:-:S04]  /*9560*/  FMUL R99, R29, R99 ;  /* 0x000000631d637220 */ /* 0x000fc80000400000 */
[C---:B------:R-:W-:Y:S06]  /*9570*/  HMMA.16816.F32 R120, R128.reuse, R140, R120 ;  /* 0x0000008c8078723c */ /* 0x040fec0000001878 */
[----:B------:R-:W-:Y:S07]  /*9580*/  HMMA.16816.F32 R112, R128, R132, R112 ;  /* 0x000000848070723c */ /* 0x000fee0000001870 */
[----:B------:R-:W-:-:S02]  /*9590*/  IMAD.MOV.U32 R128, RZ, RZ, R60 ;  /* 0x000000ffff807224 */ /* 0x000fc400078e003c */
[----:B------:R-:W-:Y:S02]  /*95a0*/  IMAD.MOV.U32 R129, RZ, RZ, R136 ;  /* 0x000000ffff817224 */ /* 0x000fe400078e0088 */
[----:B------:R-:W-:Y:S02]  /*95b0*/  IMAD.MOV.U32 R130, RZ, RZ, R46 ;  /* 0x000000ffff827224 */ /* 0x000fe400078e002e */
[----:B------:R-:W-:Y:S01]  /*95c0*/  IMAD.MOV.U32 R131, RZ, RZ, R138 ;  /* 0x000000ffff837224 */ /* 0x000fe200078e008a */
[----:B------:R-:W-:Y:S01]  /*95d0*/  HMMA.16816.F32 R96, R84, R34, R96 ;  /* 0x000000225460723c */ /* 0x000fe20000001860 */
[C---:B------:R-:W-:Y:S01]  /*95e0*/  FMUL R72, R142.reuse, R72 ;  /* 0x000000488e487220 */ /* 0x040fe20000400000 */
[C---:B------:R-:W-:Y:S01]  /*95f0*/  FMUL R73, R142.reuse, R73 ;  /* 0x000000498e497220 */ /* 0x040fe20000400000 */
[C---:B------:R-:W-:Y:S01]  /*9600*/  FMUL R100, R142.reuse, R100 ;  /* 0x000000648e647220 */ /* 0x040fe20000400000 */
[----:B------:R-:W-:Y:S01]  /*9610*/  FMUL R101, R142, R101 ;  /* 0x000000658e657220 */ /* 0x000fe20000400000 */
[C---:B------:R-:W-:Y:S01]  /*9620*/  FMUL R74, R29.reuse, R74 ;  /* 0x0000004a1d4a7220 */ /* 0x040fe20000400000 */
[----:B------:R-:W-:Y:S01]  /*9630*/  HMMA.16816.F32 R76, R128, R32, R76 ;  /* 0x00000020804c723c */ /* 0x000fe2000000184c */
[C---:B------:R-:W-:Y:S01]  /*9640*/  FMUL R75, R29.reuse, R75 ;  /* 0x0000004b1d4b7220 */ /* 0x040fe20000400000 */
[C---:B------:R-:W-:Y:S01]  /*9650*/  FMUL R102, R29.reuse, R102 ;  /* 0x000000661d667220 */ /* 0x040fe20000400000 */
[----:B------:R-:W-:Y:S01]  /*9660*/  FMUL R103, R29, R103 ;  /* 0x000000671d677220 */ /* 0x000fe20000400000 */
        /* <DEDUP_REMOVED lines=8> */
[C---:B------:R-:W-:Y:S01]  /*96f0*/  FMUL R67, R29.reuse, R67 ;  /* 0x000000431d437220 */ /* 0x040fe20000400000 */
[C---:B------:R-:W-:Y:S01]  /*9700*/  FMUL R88, R142.reuse, R88 ;  /* 0x000000588e587220 */ /* 0x040fe20000400000 */
[----:B------:R-:W-:Y:S01]  /*9710*/  HMMA.16816.F32 R100, R32, R38, R100 ;  /* 0x000000262064723c */ /* 0x000fe20000001864 */
[C---:B------:R-:W-:Y:S01]  /*9720*/  FMUL R89, R142.reuse, R89 ;  /* 0x000000598e597220 */ /* 0x040fe20000400000 */
[C---:B------:R-:W-:Y:S01]  /*9730*/  FMUL R90, R29.reuse, R90 ;  /* 0x0000005a1d5a7220 */ /* 0x040fe20000400000 */
[C---:B------:R-:W-:Y:S01]  /*9740*/  FMUL R91, R29.reuse, R91 ;  /* 0x0000005b1d5b7220 */ /* 0x040fe20000400000 */
[C---:B------:R-:W-:Y:S01]  /*9750*/  FMUL R68, R142.reuse, R68 ;  /* 0x000000448e447220 */ /* 0x040fe20000400000 */
[C---:B------:R-:W-:Y:S01]  /*9760*/  FMUL R69, R142.reuse, R69 ;  /* 0x000000458e457220 */ /* 0x040fe20000400000 */
[C---:B------:R-:W-:Y:S01]  /*9770*/  FMUL R70, R29.reuse, R70 ;  /* 0x000000461d467220 */ /* 0x040fe20000400000 */
[C---:B------:R-:W-:Y:S01]  /*9780*/  FMUL R71, R29.reuse, R71 ;  /* 0x000000471d477220 */ /* 0x040fe20000400000 */
[C---:B------:R-:W-:Y:S01]  /*9790*/  FMUL R82, R29.reuse, R82 ;  /* 0x000000521d527220 */ /* 0x040fe20000400000 */
[----:B------:R-:W-:Y:S01]  /*97a0*/  FMUL R83, R29, R83 ;  /* 0x000000531d537220 */ /* 0x000fe20000400000 */
[C---:B------:R-:W-:Y:S01]  /*97b0*/  FMUL R80, R142.reuse, R80 ;  /* 0x000000508e507220 */ /* 0x040fe20000400000 */
[----:B------:R-:W-:Y:S01]  /*97c0*/  FMUL R81, R142, R81 ;  /* 0x000000518e517220 */ /* 0x000fe20000400000 */
[----:B------:R-:W-:-:S02]  /*97d0*/  IMAD.MOV.U32 R36, RZ, RZ, R60 ;  /* 0x000000ffff247224 */ /* 0x000fc400078e003c */
[----:B------:R-:W-:Y:S02]  /*97e0*/  IMAD.MOV.U32 R37, RZ, RZ, R136 ;  /* 0x000000ffff257224 */ /* 0x000fe400078e0088 */
[----:B------:R-:W-:Y:S02]  /*97f0*/  IMAD.MOV.U32 R38, RZ, RZ, R46 ;  /* 0x000000ffff267224 */ /* 0x000fe400078e002e */
[----:B------:R-:W-:Y:S01]  /*9800*/  IMAD.MOV.U32 R39, RZ, RZ, R138 ;  /* 0x000000ffff277224 */ /* 0x000fe200078e008a */
[----:B------:R-:W-:Y:S01]  /*9810*/  UIADD3 UR4, UP0, UR4, 0x20, URZ ;  /* 0x0000002004047890 */ /* 0x000fe2000ff1e03f */
[----:B----4-:R-:W-:Y:S01]  /*9820*/  IMAD.SHL.U32 R208, R208, 0x20, RZ ;  /* 0x00000020d0d07824 */ /* 0x010fe200078e00ff */
[----:B------:R-:W-:Y:S02]  /*9830*/  HMMA.16816.F32 R64, R84, R144, R64 ;  /* 0x000000905440723c */ /* 0x000fe40000001840 */
[----:B------:R-:W-:Y:S01]  /*9840*/  UIADD3.X UR5, URZ, UR5, URZ, UP0, !UPT ;  /* 0x000000053f057290 */ /* 0x000fe200087fe43f */
[----:B------:R-:W-:-:S03]  /*9850*/  VIADD R208, R208, 0x20 ;  /* 0x00000020d0d07836 */ /* 0x000fc60000000000 */
[----:B------:R-:W-:Y:S06]  /*9860*/  HMMA.16816.F32 R88, R84, R44, R88 ;  /* 0x0000002c5458723c */ /* 0x000fec0000001858 */
[----:B------:R-:W-:Y:S06]  /*9870*/  HMMA.16816.F32 R68, R128, R30, R68 ;  /* 0x0000001e8044723c */ /* 0x000fec0000001844 */
[----:B------:R-:W-:Y:S01]  /*9880*/  HMMA.16816.F32 R80, R36, R40, R80 ;  /* 0x000000282450723c */ /* 0x000fe20000001850 */
[----:B------:R-:W-:Y:S01]  /*9890*/  IMAD.U32 R29, RZ, RZ, UR5 ;  /* 0x00000005ff1d7e24 */ /* 0x000fe2000f8e00ff */
[----:B------:R-:W-:-:S04]  /*98a0*/  ISETP.LE.U32.AND P0, PT, R208, UR4, PT ;  /* 0x00000004d0007c0c */ /* 0x000fc8000bf03070 */
[----:B------:R-:W-:Y:S01]  /*98b0*/  ISETP.GE.U32.AND.EX P0, PT, R29, RZ, PT, P0 ;  /* 0x000000ff1d00720c */ /* 0x000fe20003f06100 */
[----:B------:R-:W-:Y:S02]  /*98c0*/  IMAD.MOV.U32 R32, RZ, RZ, R61 ;  /* 0x000000ffff207224 */ /* 0x000fe400078e003d */
[----:B------:R-:W-:Y:S02]  /*98d0*/  IMAD.MOV.U32 R33, RZ, RZ, R137 ;  /* 0x000000ffff217224 */ /* 0x000fe400078e0089 */
[----:B------:R-:W-:Y:S02]  /*98e0*/  IMAD.MOV.U32 R34, RZ, RZ, R47 ;  /* 0x000000ffff227224 */ /* 0x000fe400078e002f */
[----:B------:R-:W-:Y:S02]  /*98f0*/  IMAD.MOV.U32 R35, RZ, RZ, R139 ;  /* 0x000000ffff237224 */ /* 0x000fe400078e008b */
[----:B------:R-:W-:Y:S02]  /*9900*/  IMAD.MOV.U32 R36, RZ, RZ, R61 ;  /* 0x000000ffff247224 */ /* 0x000fe400078e003d */
[----:B------:R-:W-:-:S02]  /*9910*/  IMAD.MOV.U32 R37, RZ, RZ, R137 ;  /* 0x000000ffff257224 */ /* 0x000fc400078e0089 */
[----:B------:R-:W-:Y:S02]  /*9920*/  IMAD.MOV.U32 R38, RZ, RZ, R47 ;  /* 0x000000ffff267224 */ /* 0x000fe400078e002f */
[----:B------:R-:W-:Y:S02]  /*9930*/  IMAD.MOV.U32 R39, RZ, RZ, R139 ;  /* 0x000000ffff277224 */ /* 0x000fe400078e008b */
[----:B------:R-:W-:Y:S02]  /*9940*/  IMAD.MOV.U32 R136, RZ, RZ, R61 ;  /* 0x000000ffff887224 */ /* 0x000fe400078e003d */
[----:B------:R-:W-:Y:S01]  /*9950*/  IMAD.MOV.U32 R138, RZ, RZ, R47 ;  /* 0x000000ffff8a7224 */ /* 0x000fe200078e002f */
[----:B------:R-:W-:Y:S01]  /*9960*/  HMMA.16816.F32 R64, R32, R42, R64 ;  /* 0x0000002a2040723c */ /* 0x000fe20000001840 */
[----:B------:R-:W-:Y:S02]  /*9970*/  ULEA UR7, UR15, UR7, 0x5 ;  /* 0x000000070f077291 */ /* 0x000fe4000f8e283f */
[----:B------:R-:W-:Y:S01]  /*9980*/  ULEA UR6, UR16, UR6, 0x5 ;  /* 0x0000000610067291 */ /* 0x000fe2000f8e283f */
[----:B------:R-:W-:-:S02]  /*9990*/  FFMA R10, R28, R10, R6 ;  /* 0x0000000a1c0a7223 */ /* 0x000fc40000000006 */
[----:B------:R-:W-:Y:S01]  /*99a0*/  HMMA.16816.F32 R72, R36, R62, R72 ;  /* 0x0000003e2448723c */ /* 0x000fe20000001848 */
[----:B------:R-:W-:Y:S01]  /*99b0*/  FFMA R27, R26, R27, R5 ;  /* 0x0000001b1a1b7223 */ /* 0x000fe20000000005 */
[----:B------:R-:W-:Y:S01]  /*99c0*/  FFMA R9, R142, R9, R8 ;  /* 0x000000098e097223 */ /* 0x000fe20000000008 */
[----:B------:R-:W-:-:S03]  /*99d0*/  IMAD.MOV.U32 R26, RZ, RZ, R0 ;  /* 0x000000ffff1a7224 */ /* 0x000fc600078e0000 */
[----:B------:R-:W-:Y:S01]  /*99e0*/  HMMA.16816.F32 R88, R32, R52, R88 ;  /* 0x000000342058723c */ /* 0x000fe20000001858 */
[----:B------:R-:W-:Y:S02]  /*99f0*/  IMAD.MOV.U32 R28, RZ, RZ, R2 ;  /* 0x000000ffff1c7224 */ /* 0x000fe400078e0002 */
[----:B------:R-:W-:-:S03]  /*9a00*/  IMAD.MOV.U32 R46, RZ, RZ, R3 ;  /* 0x000000ffff2e7224 */ /* 0x000fc600078e0003 */
[----:B------:R-:W-:Y:S01]  /*9a10*/  HMMA.16816.F32 R76, R36, R54, R76 ;  /* 0x00000036244c723c */ /* 0x000fe2000000184c */
[----:B------:R-:W-:-:S05]  /*9a20*/  IMAD.MOV.U32 R5, RZ, RZ, R4 ;  /* 0x000000ffff057224 */ /* 0x000fca00078e0004 */
[----:B------:R-:W-:Y:S06]  /*9a30*/  HMMA.16816.F32 R68, R32, R56, R68 ;  /* 0x000000382044723c */ /* 0x000fec0000001844 */
[----:B------:R-:W-:Y:S06]  /*9a40*/  HMMA.16816.F32 R96, R36, R58, R96 ;  /* 0x0000003a2460723c */ /* 0x000fec0000001860 */
[----:B------:R-:W-:Y:S06]  /*9a50*/  HMMA.16816.F32 R100, R32, R140, R100 ;  /* 0x0000008c2064723c */ /* 0x000fec0000001864 */
[----:B------:R-:W-:Y:S01]  /*9a60*/  HMMA.16816.F32 R80, R136, R132, R80 ;  /* 0x000000848850723c */ /* 0x000fe20000001850 */
[----:B------:R-:W-:-:S08]  /*9a70*/  NOP ;  /* 0x0000000000007918 */ /* 0x000fd00000000000 */
[----:B------:R-:W-:-:S15]  /*9a80*/  @!P0 BRA `(.L_x_1) ;  /* 0xffffffac00048947 */ /* 0x000fde000383ffff */
.L_x_0:
[----:B------:R-:W0:Y:S01]  /*9a90*/  S2R R5, SR_TID.X ;  /* 0x0000000000057919 */ /* 0x000e220000002100 */
[----:B------:R-:W-:Y:S01]  /*9aa0*/  IMAD.MOV.U32 R25, RZ, RZ, R10 ;  /* 0x000000ffff197224 */ /* 0x000fe200078e000a */
[----:B------:R-:W1:Y:S01]  /*9ab0*/  S2UR UR5, SR_CgaCtaId ;  /* 0x00000000000579c3 */ /* 0x000e620000008800 */
[----:B------:R-:W-:Y:S01]  /*9ac0*/  IMAD.MOV.U32 R23, RZ, RZ, R7 ;  /* 0x000000ffff177224 */ /* 0x000fe200078e0007 */
[----:B------:R-:W-:Y:S01]  /*9ad0*/  UMOV UR4, 0x400 ;  /* 0x0000040000047882 */ /* 0x000fe20000000000 */
[C---:B------:R-:W-:Y:S01]  /*9ae0*/  FMUL R10, R25.reuse, 8388608 ;  /* 0x4b000000190a7820 */ /* 0x040fe20000400000 */
[----:B------:R-:W-:Y:S01]  /*9af0*/  FSETP.GEU.AND P3, PT, R25, 1.175494350822287508e-38, PT ;  /* 0x008000001900780b */ /* 0x000fe20003f6e000 */
[----:B------:R-:W-:Y:S01]  /*9b00*/  IMAD.MOV.U32 R128, RZ, RZ, R27 ;  /* 0x000000ffff807224 */ /* 0x000fe200078e001b */
[C---:B------:R-:W-:Y:S01]  /*9b10*/  FSETP.GT.AND P1, PT, |R23|.reuse, 8.50705917302346158658e+37, PT ;  /* 0x7e8000001700780b */ /* 0x040fe20003f24200 */
[----:B------:R-:W-:Y:S01]  /*9b20*/  IMAD.MOV.U32 R28, RZ, RZ, R9 ;  /* 0x000000ffff1c7224 */ /* 0x000fe200078e0009 */
[----:B------:R-:W-:Y:S01]  /*9b30*/  FSEL R10, R10, R25, !P3 ;  /* 0x000000190a0a7208 */ /* 0x000fe20005800000 */
[----:B------:R-:W-:Y:S01]  /*9b40*/  IMAD.MOV.U32 R32, RZ, RZ, R64 ;  /* 0x000000ffff207224 */ /* 0x000fe200078e0040 */
[----:B------:R-:W-:Y:S01]  /*9b50*/  FSETP.GEU.AND P5, PT, R23, 1.175494350822287508e-38, PT ;  /* 0x008000001700780b */ /* 0x000fe20003fae000 */
[----:B------:R-:W-:Y:S01]  /*9b60*/  FMUL R9, R28, 8388608 ;  /* 0x4b0000001c097820 */ /* 0x000fe20000400000 */
[----:B------:R-:W-:Y:S01]  /*9b70*/  FSETP.GEU.AND P2, PT, R128, 1.175494350822287508e-38, PT ;  /* 0x008000008000780b */ /* 0x000fe20003f4e000 */
[----:B------:R-:W-:Y:S01]  /*9b80*/  VIADD R45, R10, 0xc0cafb0d ;  /* 0xc0cafb0d0a2d7836 */ /* 0x000fe20000000000 */
[----:B------:R-:W-:Y:S01]  /*9b90*/  FSETP.GEU.AND P4, PT, R28, 1.175494350822287508e-38, PT ;  /* 0x008000001c00780b */ /* 0x000fe20003f8e000 */
[----:B------:R-:W-:Y:S01]  /*9ba0*/  IMAD.MOV.U32 R86, RZ, RZ, R50 ;  /* 0x000000ffff567224 */ /* 0x000fe200078e0032 */
[----:B------:R-:W-:Y:S01]  /*9bb0*/  FSEL R19, RZ, -23, P2 ;  /* 0xc1b80000ff137808 */ /* 0x000fe20001000000 */
[----:B------:R-:W-:Y:S01]  /*9bc0*/  IMAD.MOV.U32 R84, RZ, RZ, R51 ;  /* 0x000000ffff547224 */ /* 0x000fe200078e0033 */
[----:B------:R-:W-:Y:S01]  /*9bd0*/  LOP3.LUT R45, R45, 0xff800000, RZ, 0xc0, !PT ;  /* 0xff8000002d2d7812 */ /* 0x000fe200078ec0ff */
[----:B------:R-:W-:Y:S01]  /*9be0*/  @P1 FMUL R83, R83, 0.25 ;  /* 0x3e80000053531820 */ /* 0x000fe20000400000 */
        /* <DEDUP_REMOVED lines=10> */
[C---:B0-----:R-:W-:Y:S01]  /*9c90*/  IMAD.SHL.U32 R6, R5.reuse, 0x4, RZ ;  /* 0x0000000405067824 */ /* 0x041fe200078e00ff */
[C---:B------:R-:W-:Y:S01]  /*9ca0*/  LOP3.LUT R11, R5.reuse, 0x60, RZ, 0xc0, !PT ;  /* 0x00000060050b7812 */ /* 0x040fe200078ec0ff */
[C---:B------:R-:W-:Y:S01]  /*9cb0*/  IMAD.SHL.U32 R8, R5.reuse, 0x200, RZ ;  /* 0x0000020005087824 */ /* 0x040fe200078e00ff */
[----:B------:R-:W-:Y:S01]  /*9cc0*/  SHF.R.S32.HI R13, RZ, 0x4, R5 ;  /* 0x00000004ff0d7819 */ /* 0x000fe20000011405 */
[C---:B------:R-:W-:Y:S01]  /*9cd0*/  IMAD.SHL.U32 R21, R5.reuse, 0x10, RZ ;  /* 0x0000001005157824 */ /* 0x040fe200078e00ff */
[----:B------:R-:W-:Y:S01]  /*9ce0*/  LOP3.LUT R6, R6, 0x38, RZ, 0xc0, !PT ;  /* 0x0000003806067812 */ /* 0x000fe200078ec0ff */
[C---:B------:R-:W-:Y:S01]  /*9cf0*/  IMAD.SHL.U32 R15, R5.reuse, 0x40, RZ ;  /* 0x00000040050f7824 */ /* 0x040fe200078e00ff */
[----:B------:R-:W-:Y:S01]  /*9d00*/  LOP3.LUT R8, R8, 0x1800, RZ, 0xc0, !PT ;  /* 0x0000180008087812 */ /* 0x000fe200078ec0ff */
[----:B------:R-:W-:Y:S01]  /*9d10*/  @P1 FMUL R90, R90, 0.25 ;  /* 0x3e8000005a5a1820 */ /* 0x000fe20000400000 */
[----:B------:R-:W-:Y:S01]  /*9d20*/  LOP3.LUT R16, R5, 0x7f, RZ, 0xc0, !PT ;  /* 0x0000007f05107812 */ /* 0x000fe200078ec0ff */
[----:B------:R-:W-:Y:S01]  /*9d30*/  IMAD R12, R11, 0x10, R6 ;  /* 0x000000100b0c7824 */ /* 0x000fe200078e0206 */
[----:B------:R-:W-:Y:S01]  /*9d40*/  SGXT R6, R13, 0x1 ;  /* 0x000000010d06781a */ /* 0x000fe20000000200 */
[----:B------:R-:W-:Y:S01]  /*9d50*/  IMAD.SHL.U32 R11, R5, 0x8, RZ ;  /* 0x00000008050b7824 */ /* 0x000fe200078e00ff */
[----:B------:R-:W-:Y:S01]  /*9d60*/  LOP3.LUT R8, R8, 0x70, R21, 0xf8, !PT ;  /* 0x0000007008087812 */ /* 0x000fe200078ef815 */
[----:B------:R-:W-:Y:S01]  /*9d70*/  @P1 FMUL R75, R75, 0.25 ;  /* 0x3e8000004b4b1820 */ /* 0x000fe20000400000 */
[----:B------:R-:W-:Y:S01]  /*9d80*/  LOP3.LUT R6, R6, 0x840, RZ, 0xc0, !PT ;  /* 0x0000084006067812 */ /* 0x000fe200078ec0ff */
[----:B------:R-:W-:Y:S01]  /*9d90*/  @P1 FMUL R74, R74, 0.25 ;  /* 0x3e8000004a4a1820 */ /* 0x000fe20000400000 */
[----:B------:R-:W-:Y:S01]  /*9da0*/  LOP3.LUT R14, R11, 0x180, RZ, 0xc0, !PT ;  /* 0x000001800b0e7812 */ /* 0x000fe200078ec0ff */
[----:B------:R-:W-:Y:S01]  /*9db0*/  @P1 FMUL R67, R67, 0.25 ;  /* 0x3e80000043431820 */ /* 0x000fe20000400000 */
[----:B------:R-:W-:Y:S01]  /*9dc0*/  LOP3.LUT R11, R6, 0x40, R15, 0x78, !PT ;  /* 0x00000040060b7812 */ /* 0x000fe200078e780f */
[----:B------:R-:W-:Y:S01]  /*9dd0*/  @P1 FMUL R66, R66, 0.25 ;  /* 0x3e80000042421820 */ /* 0x000fe20000400000 */
[----:B------:R-:W-:Y:S01]  /*9de0*/  LOP3.LUT R13, R14, 0x48, R5, 0xf8, !PT ;  /* 0x000000480e0d7812 */ /* 0x000fe200078ef805 */
[----:B-1----:R-:W-:Y:S01]  /*9df0*/  ULEA UR6, UR5, UR4, 0x18 ;  /* 0x0000000405067291 */ /* 0x002fe2000f8ec03f */
[----:B------:R-:W-:Y:S01]  /*9e00*/  ISETP.GE.U32.AND P0, PT, R16, 0x20, PT ;  /* 0x000000201000780c */ /* 0x000fe20003f06070 */
[----:B------:R-:W-:Y:S01]  /*9e10*/  IMAD.IADD R12, R12, 0x1, R11 ;  /* 0x000000010c0c7824 */ /* 0x000fe200078e020b */
[----:B------:R-:W-:Y:S01]  /*9e20*/  LOP3.LUT R6, R8, R13, RZ, 0x3c, !PT ;  /* 0x0000000d08067212 */ /* 0x000fe200078e3cff */
[----:B------:R-:W-:Y:S01]  /*9e30*/  FMUL R11, R128, 8388608 ;  /* 0x4b000000800b7820 */ /* 0x000fe20000400000 */
[----:B------:R-:W-:Y:S01]  /*9e40*/  SHF.R.U32.HI R8, RZ, 0x1, R5 ;  /* 0x00000001ff087819 */ /* 0x000fe20000011605 */
[----:B------:R-:W-:Y:S01]  /*9e50*/  BAR.SYNC.DEFER_BLOCKING 0x0 ;  /* 0x0000000000007b1d */ /* 0x000fe20000010000 */
[----:B------:R-:W-:-:S02]  /*9e60*/  FSEL R16, RZ, -23, P3 ;  /* 0xc1b80000ff107808 */ /* 0x000fc40001800000 */
[C---:B------:R-:W-:Y:S02]  /*9e70*/  FSETP.GEU.AND P3, PT, |R23|.reuse, 1.175494350822287508e-38, PT ;  /* 0x008000001700780b */ /* 0x040fe40003f6e200 */
[----:B------:R-:W-:Y:S01]  /*9e80*/  LOP3.LUT R26, R8, 0xc, RZ, 0xc0, !PT ;  /* 0x0000000c081a7812 */ /* 0x000fe200078ec0ff */
[----:B------:R-:W-:Y:S01]  /*9e90*/  FMUL R8, R23, 8388608 ;  /* 0x4b00000017087820 */ /* 0x000fe20000400000 */
[----:B------:R-:W-:Y:S01]  /*9ea0*/  I2FP.F32.S32 R13, R45 ;  /* 0x0000002d000d7245 */ /* 0x000fe20000201400 */
[----:B------:R-:W-:Y:S01]  /*9eb0*/  IMAD.IADD R45, R10, 0x1, -R45 ;  /* 0x000000010a2d7824 */ /* 0x000fe200078e0a2d */
[----:B------:R-:W-:Y:S01]  /*9ec0*/  FSEL R11, R11, R128, !P2 ;  /* 0x000000800b0b7208 */ /* 0x000fe20005000000 */
[----:B------:R-:W0:Y:S01]  /*9ed0*/  S2R R206, SR_CTAID.X ;  /* 0x0000000000ce7919 */ /* 0x000e220000002500 */
[----:B------:R-:W-:Y:S01]  /*9ee0*/  FSEL R8, R8, R23, !P5 ;  /* 0x0000001708087208 */ /* 0x000fe20006800000 */
[----:B------:R-:W-:Y:S01]  /*9ef0*/  @P1 FMUL R23, R23, 0.25 ;  /* 0x3e80000017171820 */ /* 0x000fe20000400000 */
[----:B------:R-:W-:Y:S01]  /*9f00*/  FSETP.GT.AND P2, PT, |R28|, 8.50705917302346158658e+37, PT ;  /* 0x7e8000001c00780b */ /* 0x000fe20003f44200 */
[----:B------:R-:W-:Y:S01]  /*9f10*/  FFMA.FTZ R16, R13, 1.1920928955078125e-07, R16 ;  /* 0x340000000d107823 */ /* 0x000fe20000010010 */
[----:B------:R-:W-:Y:S01]  /*9f20*/  FSEL R9, R9, R28, !P4 ;  /* 0x0000001c09097208 */ /* 0x000fe20006000000 */
[----:B------:R-:W-:Y:S01]  /*9f30*/  @!P3 FMUL R23, R23, 16777216 ;  /* 0x4b8000001717b820 */ /* 0x000fe20000400000 */
[----:B------:R-:W-:Y:S01]  /*9f40*/  @!P3 FMUL R83, R83, 16777216 ;  /* 0x4b8000005353b820 */ /* 0x000fe20000400000 */
[----:B------:R-:W-:Y:S01]  /*9f50*/  @!P3 FMUL R82, R82, 16777216 ;  /* 0x4b8000005252b820 */ /* 0x000fe20000400000 */
[----:B------:R-:W-:Y:S01]  /*9f60*/  @!P3 FMUL R103, R103, 16777216 ;  /* 0x4b8000006767b820 */ /* 0x000fe20000400000 */
[----:B------:R-:W1:Y:S01]  /*9f70*/  MUFU.RCP R13, R23 ;  /* 0x00000017000d7308 */ /* 0x000e620000001000 */
[----:B------:R-:W-:Y:S01]  /*9f80*/  @!P3 FMUL R102, R102, 16777216 ;  /* 0x4b8000006666b820 */ /* 0x000fe20000400000 */
        /* <DEDUP_REMOVED lines=12> */
[C---:B------:R-:W-:Y:S01]  /*a050*/  FSETP.GEU.AND P3, PT, |R28|.reuse, 1.175494350822287508e-38, PT ;  /* 0x008000001c00780b */ /* 0x040fe20003f6e200 */
        /* <DEDUP_REMOVED lines=12> */
[----:B------:R-:W-:Y:S01]  /*a120*/  @!P3 FMUL R28, R28, 16777216 ;  /* 0x4b8000001c1cb820 */ /* 0x000fe20000400000 */
[----:B------:R-:W-:Y:S01]  /*a130*/  @P2 FMUL R88, R88, 0.25 ;  /* 0x3e80000058582820 */ /* 0x000fe20000400000 */
[----:B------:R-:W-:Y:S01]  /*a140*/  @P2 FMUL R73, R73, 0.25 ;  /* 0x3e80000049492820 */ /* 0x000fe20000400000 */
[----:B------:R-:W-:Y:S01]  /*a150*/  @P2 FMUL R72, R72, 0.25 ;  /* 0x3e80000048482820 */ /* 0x000fe20000400000 */
[----:B------:R-:W-:Y:S01]  /*a160*/  @P2 FMUL R65, R65, 0.25 ;  /* 0x3e80000041412820 */ /* 0x000fe20000400000 */
[----:B------:R-:W-:Y:S01]  /*a170*/  @P2 FMUL R32, R32, 0.25 ;  /* 0x3e80000020202820 */ /* 0x000fe20000400000 */
[----:B------:R-:W-:Y:S01]  /*a180*/  FSETP.GT.AND P1, PT, |R25|, 8.50705917302346158658e+37, PT ;  /* 0x7e8000001900780b */ /* 0x000fe20003f24200 */
[----:B------:R-:W-:-:S02]  /*a190*/  VIADD R24, R11, 0xc0cafb0d ;  /* 0xc0cafb0d0b187836 */ /* 0x000fc40000000000 */
[C---:B-1----:R-:W-:Y:S01]  /*a1a0*/  FMUL R34, R13.reuse, R83 ;  /* 0x000000530d227220 */ /* 0x042fe20000400000 */
        /* <DEDUP_REMOVED lines=34> */
[----:B------:R-:W-:Y:S01]  /*a3d0*/  LOP3.LUT R24, R24, 0xff800000, RZ, 0xc0, !PT ;  /* 0xff80000018187812 */ /* 0x000fe200078ec0ff */
[----:B------:R-:W-:-:S02]  /*a3e0*/  VIADD R22, R9, 0xc0cafb0d ;  /* 0xc0cafb0d09167836 */ /* 0x000fc40000000000 */
[C---:B-1----:R-:W-:Y:S01]  /*a3f0*/  FMUL R64, R13.reuse, R65 ;  /* 0x000000410d407220 */ /* 0x042fe20000400000 */
[C---:B------:R-:W-:Y:S01]  /*a400*/  FMUL R36, R13.reuse, R81 ;  /* 0x000000510d247220 */ /* 0x040fe20000400000 */
[----:B------:R-:W-:Y:S01]  /*a410*/  I2FP.F32.S32 R14, R24 ;  /* 0x00000018000e7245 */ /* 0x000fe20000201400 */
[C---:B------:R-:W-:Y:S01]  /*a420*/  FMUL R37, R13.reuse, R80 ;  /* 0x000000500d257220 */ /* 0x040fe20000400000 */
[C---:B------:R-:W-:Y:S01]  /*a430*/  FMUL R40, R13.reuse, R101 ;  /* 0x000000650d287220 */ /* 0x040fe20000400000 */
[C---:B------:R-:W-:Y:S01]  /*a440*/  FMUL R47, R13.reuse, R100 ;  /* 0x000000640d2f7220 */ /* 0x040fe20000400000 */
[C---:B------:R-:W-:Y:S01]  /*a450*/  FMUL R44, R13.reuse, R97 ;  /* 0x000000610d2c7220 */ /* 0x040fe20000400000 */
[----:B------:R-:W-:Y:S01]  /*a460*/  FFMA.FTZ R19, R14, 1.1920928955078125e-07, R19 ;  /* 0x340000000e137823 */ /* 0x000fe20000010013 */
[----:B------:R-:W-:Y:S01]  /*a470*/  FMUL R51, R13, R96 ;  /* 0x000000600d337220 */ /* 0x000fe20000400000 */
[----:B------:R-:W1:Y:S01]  /*a480*/  LDC R14, c[0x0][0x278] ;  /* 0x00009e00ff0e7b82 */ /* 0x000e620000000800 */
[----:B------:R-:W-:Y:S01]  /*a490*/  @!P3 FMUL R25, R25, 16777216 ;  /* 0x4b8000001919b820 */ /* 0x000fe20000400000 */
        /* <DEDUP_REMOVED lines=9> */
[----:B------:R-:W-:Y:S01]  /*a530*/  FSETP.GT.AND P2, PT, |R128|, 8.50705917302346158658e+37, PT ;  /* 0x7e8000008000780b */ /* 0x000fe20003f44200 */
[----:B------:R-:W2:Y:S01]  /*a540*/  MUFU.RCP R13, R25 ;  /* 0x00000019000d7308 */ /* 0x000ea20000001000 */
[----:B------:R-:W-:Y:S01]  /*a550*/  LOP3.LUT R22, R22, 0xff800000, RZ, 0xc0, !PT ;  /* 0xff80000016167812 */ /* 0x000fe200078ec0ff */
[----:B------:R-:W-:-:S02]  /*a560*/  VIADD R43, R8, 0xc0cafb0d ;  /* 0xc0cafb0d082b7836 */ /* 0x000fc40000000000 */
        /* <DEDUP_REMOVED lines=16> */
[C---:B------:R-:W-:Y:S01]  /*a670*/  FSETP.GEU.AND P1, PT, |R128|.reuse, 1.175494350822287508e-38, PT ;  /* 0x008000008000780b */ /* 0x040fe20003f2e200 */
[----:B------:R-:W-:Y:S01]  /*a680*/  @P2 FMUL R128, R128, 0.25 ;  /* 0x3e80000080802820 */ /* 0x000fe20000400000 */
[----:B------:R-:W-:Y:S01]  /*a690*/  FSEL R18, RZ, -23, P4 ;  /* 0xc1b80000ff127808 */ /* 0x000fe20002000000 */
[----:B------:R-:W-:Y:S01]  /*a6a0*/  @!P3 FMUL R84, R84, 16777216 ;  /* 0x4b8000005454b820 */ /* 0x000fe20000400000 */
[----:B------:R-:W-:Y:S01]  /*a6b0*/  I2FP.F32.S32 R15, R22 ;  /* 0x00000016000f7245 */ /* 0x000fe20000201400 */
[----:B------:R-:W-:Y:S01]  /*a6c0*/  @!P3 FMUL R115, R115, 16777216 ;  /* 0x4b8000007373b820 */ /* 0x000fe20000400000 */
[----:B------:R-:W-:Y:S01]  /*a6d0*/  LOP3.LUT R43, R43, 0xff800000, RZ, 0xc0, !PT ;  /* 0xff8000002b2b7812 */ /* 0x000fe200078ec0ff */
[----:B------:R-:W-:Y:S01]  /*a6e0*/  @!P3 FMUL R114, R114, 16777216 ;  /* 0x4b8000007272b820 */ /* 0x000fe20000400000 */
[----:B------:R-:W-:Y:S01]  /*a6f0*/  FSEL R20, RZ, -23, P5 ;  /* 0xc1b80000ff147808 */ /* 0x000fe20002800000 */
[----:B------:R-:W-:Y:S01]  /*a700*/  FFMA.FTZ R18, R15, 1.1920928955078125e-07, R18 ;  /* 0x340000000f127823 */ /* 0x000fe20000010012 */
[----:B------:R-:W-:Y:S01]  /*a710*/  SHF.R.U32.HI R15, RZ, 0x5, R5 ;  /* 0x00000005ff0f7819 */ /* 0x000fe20000011605 */
[----:B------:R-:W-:Y:S01]  /*a720*/  @!P3 FMUL R123, R123, 16777216 ;  /* 0x4b8000007b7bb820 */ /* 0x000fe20000400000 */
[----:B------:R-:W-:Y:S01]  /*a730*/  I2FP.F32.S32 R17, R43 ;  /* 0x0000002b00117245 */ /* 0x000fe20000201400 */
[----:B------:R-:W-:Y:S01]  /*a740*/  @!P3 FMUL R122, R122, 16777216 ;  /* 0x4b8000007a7ab820 */ /* 0x000fe20000400000 */
[----:B------:R-:W-:Y:S01]  /*a750*/  LOP3.LUT R21, R21, 0x70, RZ, 0xc0, !PT ;  /* 0x0000007015157812 */ /* 0x000fe200078ec0ff */
[----:B------:R-:W-:Y:S01]  /*a760*/  @!P3 FMUL R127, R127, 16777216 ;  /* 0x4b8000007f7fb820 */ /* 0x000fe20000400000 */
[----:B------:R-:W-:Y:S01]  /*a770*/  SGXT.U32 R15, R15, 0x2 ;  /* 0x000000020f0f781a */ /* 0x000fe20000000000 */
        /* <DEDUP_REMOVED lines=10> */
[----:B------:R-:W-:Y:S01]  /*a820*/  FFMA.FTZ R20, R17, 1.1920928955078125e-07, R20 ;  /* 0x3400000011147823 */ /* 0x000fe20000010014 */
[----:B------:R-:W-:Y:S01]  /*a830*/  @!P1 FMUL R128, R128, 16777216 ;  /* 0x4b80000080809820 */ /* 0x000fe20000400000 */
[----:B------:R-:W-:Y:S01]  /*a840*/  IADD3 R7, R26, UR6, R21 ;  /* 0x000000061a077c10 */ /* 0x000fe2000fffe015 */
[C---:B--2---:R-:W-:Y:S01]  /*a850*/  FMUL R17, R13.reuse, R84 ;  /* 0x000000540d117220 */ /* 0x044fe20000400000 */
        /* <DEDUP_REMOVED lines=15> */
[----:B-1----:R-:W-:-:S02]  /*a950*/  IMAD R13, R15, R14, RZ ;  /* 0x0000000e0f0d7224 */ /* 0x002fc400078e02ff */
[----:B------:R-:W-:Y:S01]  /*a960*/  @P2 FMUL R113, R113, 0.25 ;  /* 0x3e80000071712820 */ /* 0x000fe20000400000 */
[----:B------:R-:W1:Y:S01]  /*a970*/  MUFU.RCP R15, R128 ;  /* 0x00000080000f7308 */ /* 0x000e620000001000 */
        /* <DEDUP_REMOVED lines=47> */
[----:B------:R-:W-:Y:S01]  /*ac70*/  IMAD R15, R14, 0x4, R13 ;  /* 0x000000040e0f7824 */ /* 0x000fe200078e020d */
[----:B------:R-:W-:Y:S01]  /*ac80*/  F2FP.SATFINITE.E4M3.F32.PACK_AB_MERGE_C R82, R17, R82, RZ ;  /* 0x000000521152723e */ /* 0x000fe200048070ff */
[----:B------:R-:W-:Y:S01]  /*ac90*/  IMAD.IADD R24, R11, 0x1, -R24 ;  /* 0x000000010b187824 */ /* 0x000fe200078e0a18 */
[----:B------:R-:W-:Y:S01]  /*aca0*/  F2FP.SATFINITE.E4M3.F32.PACK_AB_MERGE_C R32, R32, R21, RZ ;  /* 0x000000152020723e */ /* 0x000fe200048070ff */
[C---:B------:R-:W-:Y:S01]  /*acb0*/  IMAD R17, R14.reuse, 0x4, R15 ;  /* 0x000000040e117824 */ /* 0x040fe200078e020f */
[----:B------:R-:W-:Y:S01]  /*acc0*/  F2FP.SATFINITE.E4M3.F32.PACK_AB_MERGE_C R76, R23, R76, RZ ;  /* 0x0000004c174c723e */ /* 0x000fe200048070ff */
[----:B------:R-:W-:Y:S01]  /*acd0*/  IMAD.MOV.U32 R119, RZ, RZ, 0x3dc6b27f ;  /* 0x3dc6b27fff777424 */ /* 0x000fe200078e00ff */
[----:B------:R-:W-:Y:S01]  /*ace0*/  F2FP.SATFINITE.E4M3.F32.PACK_AB_MERGE_C R70, R25, R70, RZ ;  /* 0x000000461946723e */ /* 0x000fe200048070ff */
[----:B------:R-:W-:Y:S01]  /*acf0*/  IMAD R21, R14, 0x4, R17 ;  /* 0x000000040e157824 */ /* 0x000fe200078e0211 */
[----:B------:R-:W-:Y:S01]  /*ad00*/  F2FP.SATFINITE.E4M3.F32.PACK_AB_MERGE_C R28, R28, R27, RZ ;  /* 0x0000001b1c1c723e */ /* 0x000fe200048070ff */
[----:B------:R-:W-:Y:S01]  /*ad10*/  FADD R24, R24, -1 ;  /* 0xbf80000018187421 */ /* 0x000fe20000000000 */
[----:B------:R-:W-:Y:S01]  /*ad20*/  F2FP.SATFINITE.E4M3.F32.PACK_AB_MERGE_C R60, R29, R60, RZ ;  /* 0x0000003c1d3c723e */ /* 0x000fe200048070ff */
[C---:B------:R-:W-:Y:S01]  /*ad30*/  IMAD R23, R14.reuse, 0x4, R21 ;  /* 0x000000040e177824 */ /* 0x040fe200078e0215 */
[----:B------:R-:W-:Y:S01]  /*ad40*/  F2FP.SATFINITE.E4M3.F32.PACK_AB_MERGE_C R54, R31, R54, RZ ;  /* 0x000000361f36723e */ /* 0x000fe200048070ff */
[----:B------:R-:W-:Y:S01]  /*ad50*/  IMAD.IADD R22, R9, 0x1, -R22 ;  /* 0x0000000109167824 */ /* 0x000fe200078e0a16 */
[----:B------:R-:W-:Y:S01]  /*ad60*/  F2FP.SATFINITE.E4M3.F32.PACK_AB_MERGE_C R50, R33, R50, RZ ;  /* 0x000000322132723e */ /* 0x000fe200048070ff */
[----:B------:R-:W-:Y:S01]  /*ad70*/  IMAD R25, R14, 0x4, R23 ;  /* 0x000000040e197824 */ /* 0x000fe200078e0217 */
[----:B------:R-:W-:Y:S01]  /*ad80*/  F2FP.SATFINITE.E4M3.F32.PACK_AB_MERGE_C R42, R35, R42, RZ ;  /* 0x0000002a232a723e */ /* 0x000fe200048070ff */
[----:B------:R-:W-:Y:S01]  /*ad90*/  IMAD.IADD R43, R8, 0x1, -R43 ;  /* 0x00000001082b7824 */ /* 0x000fe200078e0a2b */
[----:B------:R-:W-:Y:S01]  /*ada0*/  F2FP.SATFINITE.E4M3.F32.PACK_AB_MERGE_C R108, R109, R108, RZ ;  /* 0x0000006c6d6c723e */ /* 0x000fe200048070ff */
[C---:B------:R-:W-:Y:S01]  /*adb0*/  IMAD R27, R14.reuse, 0x4, R25 ;  /* 0x000000040e1b7824 */ /* 0x040fe200078e0219 */
[----:B------:R-:W-:Y:S01]  /*adc0*/  F2FP.SATFINITE.E4M3.F32.PACK_AB_MERGE_C R48, R49, R48, RZ ;  /* 0x000000303130723e */ /* 0x000fe200048070ff */
[----:B------:R-:W-:Y:S01]  /*add0*/  FADD R45, R45, -1 ;  /* 0xbf8000002d2d7421 */ /* 0x000fe20000000000 */
[----:B------:R-:W-:Y:S01]  /*ade0*/  F2FP.SATFINITE.E4M3.F32.PACK_AB_MERGE_C R81, R81, R104, RZ ;  /* 0x000000685151723e */ /* 0x000fe200048070ff */
[----:B------:R-:W-:Y:S01]  /*adf0*/  IMAD R29, R14, 0x4, R27 ;  /* 0x000000040e1d7824 */ /* 0x000fe200078e021b */
[----:B------:R-:W-:Y:S01]  /*ae00*/  F2FP.SATFINITE.E4M3.F32.PACK_AB_MERGE_C R71, R71, R72, RZ ;  /* 0x000000484747723e */ /* 0x000fe200048070ff */
[----:B------:R-:W-:Y:S01]  /*ae10*/  FADD R22, R22, -1 ;  /* 0xbf80000016167421 */ /* 0x000fe20000000000 */
[----:B------:R-:W-:Y:S01]  /*ae20*/  F2FP.SATFINITE.E4M3.F32.PACK_AB_MERGE_C R75, R75, R78, RZ ;  /* 0x0000004e4b4b723e */ /* 0x000fe200048070ff */
[----:B------:R-:W-:Y:S01]  /*ae30*/  IMAD R31, R14, 0x4, R29 ;  /* 0x000000040e1f7824 */ /* 0x000fe200078e021d */
[----:B------:R-:W-:Y:S01]  /*ae40*/  F2FP.SATFINITE.E4M3.F32.PACK_AB_MERGE_C R73, R73, R74, RZ ;  /* 0x0000004a4949723e */ /* 0x000fe200048070ff */
[----:B------:R-:W1:Y:S01]  /*ae50*/  S2R R208, SR_TID.X ;  /* 0x0000000000d07919 */ /* 0x000e620000002100 */
[----:B------:R-:W-:Y:S01]  /*ae60*/  F2FP.SATFINITE.E4M3.F32.PACK_AB_MERGE_C R72, R36, R37, RZ ;  /* 0x000000252448723e */ /* 0x000fe200048070ff */
[----:B------:R-:W-:Y:S01]  /*ae70*/  IMAD R33, R14, 0x4, R31 ;  /* 0x000000040e217824 */ /* 0x000fe200078e021f */
[----:B------:R-:W-:Y:S01]  /*ae80*/  F2FP.SATFINITE.E4M3.F32.PACK_AB_MERGE_C R79, R79, R80, RZ ;  /* 0x000000504f4f723e */ /* 0x000fe200048070ff */
[----:B------:R-:W2:Y:S01]  /*ae90*/  LDC.64 R164, c[0x0][0x228] ;  /* 0x00008a00ffa47b82 */ /* 0x000ea20000000a00 */
[----:B------:R-:W-:Y:S01]  /*aea0*/  F2FP.SATFINITE.E4M3.F32.PACK_AB_MERGE_C R58, R58, R61, RZ ;  /* 0x0000003d3a3a723e */ /* 0x000fe200048070ff */
[----:B------:R-:W-:Y:S01]  /*aeb0*/  IMAD R35, R14, 0x4, R33 ;  /* 0x000000040e237824 */ /* 0x000fe200078e0221 */
[----:B------:R-:W-:Y:S01]  /*aec0*/  F2FP.SATFINITE.E4M3.F32.PACK_AB_MERGE_C R56, R56, R59, RZ ;  /* 0x0000003b3838723e */ /* 0x000fe200048070ff */
[----:B0-----:R-:W-:Y:S01]  /*aed0*/  IMAD.SHL.U32 R206, R206, 0x20, RZ ;  /* 0x00000020cece7824 */ /* 0x001fe200078e00ff */
[----:B------:R-:W-:Y:S01]  /*aee0*/  F2FP.SATFINITE.E4M3.F32.PACK_AB_MERGE_C R64, R64, R65, RZ ;  /* 0x000000414040723e */ /* 0x000fe200048070ff */
[----:B------:R-:W-:Y:S01]  /*aef0*/  IMAD R37, R14, 0x4, R35 ;  /* 0x000000040e257824 */ /* 0x000fe200078e0223 */
[----:B------:R-:W-:Y:S01]  /*af00*/  F2FP.SATFINITE.E4M3.F32.PACK_AB_MERGE_C R62, R62, R63, RZ ;  /* 0x0000003f3e3e723e */ /* 0x000fe200048070ff */
[----:B------:R-:W-:Y:S01]  /*af10*/  ULDC.64 UR4, c[0x0][0x270] ;  /* 0x00009c0000047ab9 */ /* 0x000fe20000000a00 */
[----:B------:R-:W-:Y:S01]  /*af20*/  LOP3.LUT R108, R108, 0xffff, RZ, 0xc0, !PT ;  /* 0x0000ffff6c6c7812 */ /* 0x000fe200078ec0ff */
[----:B------:R-:W-:Y:S01]  /*af30*/  UIMAD UR4, UR8, UR4, URZ ;  /* 0x00000004080472a4 */ /* 0x000fe2000f8e023f */
[----:B------:R-:W-:-:S02]  /*af40*/  LOP3.LUT R59, R48, 0xffff, RZ, 0xc0, !PT ;  /* 0x0000ffff303b7812 */ /* 0x000fc400078ec0ff */
[----:B------:R-:W-:Y:S02]  /*af50*/  LOP3.LUT R61, R81, 0xffff, RZ, 0xc0, !PT ;  /* 0x0000ffff513d7812 */ /* 0x000fe400078ec0ff */
[----:B------:R-:W-:Y:S02]  /*af60*/  F2FP.SATFINITE.E4M3.F32.PACK_AB_MERGE_C R44, R44, R51, RZ ;  /* 0x000000332c2c723e */ /* 0x000fe400048070ff */
[----:B------:R-:W-:Y:S02]  /*af70*/  F2FP.SATFINITE.E4M3.F32.PACK_AB_MERGE_C R40, R40, R47, RZ ;  /* 0x0000002f2828723e */ /* 0x000fe400048070ff */
[----:B------:R-:W-:Y:S01]  /*af80*/  F2FP.SATFINITE.E4M3.F32.PACK_AB_MERGE_C R38, R38, R39, RZ ;  /* 0x000000272626723e */ /* 0x000fe200048070ff */
[----:B------:R-:W-:Y:S01]  /*af90*/  IMAD R39, R14, 0x4, R37 ;  /* 0x000000040e277824 */ /* 0x000fe200078e0225 */
[----:B------:R-:W-:Y:S02]  /*afa0*/  LOP3.LUT R65, R70, 0xffff, RZ, 0xc0, !PT ;  /* 0x0000ffff46417812 */ /* 0x000fe400078ec0ff */
[----:B------:R-:W-:-:S02]  /*afb0*/  LOP3.LUT R63, R75, 0xffff, RZ, 0xc0, !PT ;  /* 0x0000ffff4b3f7812 */ /* 0x000fc400078ec0ff */
[----:B------:R-:W-:Y:S02]  /*afc0*/  LOP3.LUT R74, R73, 0xffff, RZ, 0xc0, !PT ;  /* 0x0000ffff494a7812 */ /* 0x000fe400078ec0ff */
[----:B------:R-:W-:Y:S02]  /*afd0*/  LOP3.LUT R73, R79, 0xffff, RZ, 0xc0, !PT ;  /* 0x0000ffff4f497812 */ /* 0x000fe400078ec0ff */
[----:B------:R-:W-:Y:S02]  /*afe0*/  F2FP.SATFINITE.E4M3.F32.PACK_AB_MERGE_C R68, R68, R69, RZ ;  /* 0x000000454444723e */ /* 0x000fe400048070ff */
[----:B------:R-:W-:Y:S02]  /*aff0*/  PRMT R47, R61, 0x3340, R0 ;  /* 0x000033403d2f7816 */ /* 0x000fe40000000000 */
[----:B------:R-:W-:Y:S02]  /*b000*/  PRMT R36, R108, 0x3340, R59 ;  /* 0x000033406c247816 */ /* 0x000fe4000000003b */
[----:B------:R-:W-:-:S02]  /*b010*/  LOP3.LUT R79, R56, 0xffff, RZ, 0xc0, !PT ;  /* 0x0000ffff384f7812 */ /* 0x000fc400078ec0ff */
[----:B------:R-:W-:Y:S02]  /*b020*/  F2FP.SATFINITE.E4M3.F32.PACK_AB_MERGE_C R83, R83, R84, RZ ;  /* 0x000000545353723e */ /* 0x000fe400048070ff */
[----:B------:R-:W-:Y:S02]  /*b030*/  PRMT R70, R65, 0x3340, R0 ;  /* 0x0000334041467816 */ /* 0x000fe40000000000 */
[----:B------:R-:W-:Y:S02]  /*b040*/  PRMT R49, R63, 0x3340, R74 ;  /* 0x000033403f317816 */ /* 0x000fe4000000004a */
[----:B------:R-:W-:Y:S01]  /*b050*/  F2FP.SATFINITE.E4M3.F32.PACK_AB_MERGE_C R48, R34, R41, RZ ;  /* 0x000000292230723e */ /* 0x000fe200048070ff */
[----:B------:R-:W-:Y:S01]  /*b060*/  IMAD R41, R14, 0x4, R39 ;  /* 0x000000040e297824 */ /* 0x000fe200078e0227 */
[----:B------:R-:W-:Y:S02]  /*b070*/  LOP3.LUT R64, R64, 0xffff, RZ, 0xc0, !PT ;  /* 0x0000ffff40407812 */ /* 0x000fe400078ec0ff */
[----:B------:R-:W-:-:S02]  /*b080*/  LOP3.LUT R69, R60, 0xffff, RZ, 0xc0, !PT ;  /* 0x0000ffff3c457812 */ /* 0x000fc400078ec0ff */
[----:B------:R-:W-:Y:S02]  /*b090*/  LOP3.LUT R93, R40, 0xffff, RZ, 0xc0, !PT ;  /* 0x0000ffff285d7812 */ /* 0x000fe400078ec0ff */
[----:B------:R-:W-:Y:S02]  /*b0a0*/  LOP3.LUT R56, R50, 0xffff, RZ, 0xc0, !PT ;  /* 0x0000ffff32387812 */ /* 0x000fe400078ec0ff */
[----:B------:R-:W-:Y:S02]  /*b0b0*/  LOP3.LUT R91, R44, 0xffff, RZ, 0xc0, !PT ;  /* 0x0000ffff2c5b7812 */ /* 0x000fe400078ec0ff */
[----:B------:R-:W-:Y:S02]  /*b0c0*/  F2FP.SATFINITE.E4M3.F32.PACK_AB_MERGE_C R66, R66, R67, RZ ;  /* 0x000000434242723e */ /* 0x000fe400048070ff */
[----:B------:R-:W-:Y:S02]  /*b0d0*/  PRMT R75, R36, 0x5410, R47 ;  /* 0x00005410244b7816 */ /* 0x000fe4000000002f */
[----:B------:R-:W-:Y:S01]  /*b0e0*/  PRMT R81, R49, 0x5410, R70 ;  /* 0x0000541031517816 */ /* 0x000fe20000000046 */
[----:B------:R-:W-:Y:S01]  /*b0f0*/  IMAD R49, R14, 0x4, R41 ;  /* 0x000000040e317824 */ /* 0x000fe200078e0229 */
[----:B------:R-:W-:-:S02]  /*b100*/  LOP3.LUT R67, R83, 0xffff, RZ, 0xc0, !PT ;  /* 0x0000ffff53437812 */ /* 0x000fc400078ec0ff */
[----:B------:R-:W-:Y:S02]  /*b110*/  LOP3.LUT R82, R82, 0xffff, RZ, 0xc0, !PT ;  /* 0x0000ffff52527812 */ /* 0x000fe400078ec0ff */
[--C-:B------:R-:W-:Y:S02]  /*b120*/  PRMT R47, R79, 0x3340, R0.reuse ;  /* 0x000033404f2f7816 */ /* 0x100fe40000000000 */
[----:B------:R-:W-:Y:S02]  /*b130*/  PRMT R51, R93, 0x3340, R0 ;  /* 0x000033405d337816 */ /* 0x000fe40000000000 */
[----:B------:R-:W-:Y:S02]  /*b140*/  PRMT R34, R64, 0x3340, R69 ;  /* 0x0000334040227816 */ /* 0x000fe40000000045 */
[----:B------:R-:W-:Y:S02]  /*b150*/  PRMT R36, R56, 0x3340, R91 ;  /* 0x0000334038247816 */ /* 0x000fe4000000005b */
[----:B------:R-:W-:-:S02]  /*b160*/  F2FP.SATFINITE.E4M3.F32.PACK_AB_MERGE_C R46, R46, R53, RZ ;  /* 0x000000352e2e723e */ /* 0x000fc400048070ff */
[----:B------:R-:W-:Y:S02]  /*b170*/  LOP3.LUT R76, R76, 0xffff, RZ, 0xc0, !PT ;  /* 0x0000ffff4c4c7812 */ /* 0x000fe400078ec0ff */
[----:B------:R-:W-:Y:S02]  /*b180*/  LOP3.LUT R71, R71, 0xffff, RZ, 0xc0, !PT ;  /* 0x0000ffff47477812 */ /* 0x000fe400078ec0ff */
[----:B------:R-:W-:Y:S02]  /*b190*/  LOP3.LUT R89, R68, 0xffff, RZ, 0xc0, !PT ;  /* 0x0000ffff44597812 */ /* 0x000fe400078ec0ff */
[----:B------:R-:W-:Y:S02]  /*b1a0*/  LOP3.LUT R62, R62, 0xffff, RZ, 0xc0, !PT ;  /* 0x0000ffff3e3e7812 */ /* 0x000fe400078ec0ff */
[----:B------:R-:W-:Y:S02]  /*b1b0*/  LOP3.LUT R97, R58, 0xffff, RZ, 0xc0, !PT ;  /* 0x0000ffff3a617812 */ /* 0x000fe400078ec0ff */
[----:B------:R-:W-:-:S02]  /*b1c0*/  LOP3.LUT R101, R54, 0xffff, RZ, 0xc0, !PT ;  /* 0x0000ffff36657812 */ /* 0x000fc400078ec0ff */
[----:B------:R-:W-:Y:S02]  /*b1d0*/  F2FP.SATFINITE.E4M3.F32.PACK_AB_MERGE_C R30, R30, R55, RZ ;  /* 0x000000371e1e723e */ /* 0x000fe400048070ff */
[----:B------:R-:W-:Y:S02]  /*b1e0*/  PRMT R53, R73, 0x3340, R0 ;  /* 0x0000334049357816 */ /* 0x000fe40000000000 */
[----:B------:R-:W-:Y:S02]  /*b1f0*/  PRMT R40, R67, 0x3340, R82 ;  /* 0x0000334043287816 */ /* 0x000fe40000000052 */
[----:B------:R-:W-:Y:S01]  /*b200*/  PRMT R83, R34, 0x5410, R47 ;  /* 0x0000541022537816 */ /* 0x000fe2000000002f */
[----:B------:R-:W-:Y:S01]  /*b210*/  IMAD R47, R14, 0x4, R49 ;  /* 0x000000040e2f7824 */ /* 0x000fe200078e0231 */
[----:B------:R-:W-:Y:S02]  /*b220*/  PRMT R85, R36, 0x5410, R51 ;  /* 0x0000541024557816 */ /* 0x000fe40000000033 */
[----:B------:R-:W-:-:S02]  /*b230*/  LOP3.LUT R60, R46, 0xffff, RZ, 0xc0, !PT ;  /* 0x0000ffff2e3c7812 */ /* 0x000fc400078ec0ff */
[----:B------:R-:W-:Y:S02]  /*b240*/  LOP3.LUT R109, R38, 0xffff, RZ, 0xc0, !PT ;  /* 0x0000ffff266d7812 */ /* 0x000fe400078ec0ff */
[----:B------:R-:W-:Y:S02]  /*b250*/  LOP3.LUT R105, R42, 0xffff, RZ, 0xc0, !PT ;  /* 0x0000ffff2a697812 */ /* 0x000fe400078ec0ff */
[--C-:B------:R-:W-:Y:S02]  /*b260*/  PRMT R51, R89, 0x3340, R0.reuse ;  /* 0x0000334059337816 */ /* 0x100fe40000000000 */
[----:B------:R-:W-:Y:S02]  /*b270*/  PRMT R55, R101, 0x3340, R0 ;  /* 0x0000334065377816 */ /* 0x000fe40000000000 */
[----:B------:R-:W-:Y:S02]  /*b280*/  PRMT R34, R76, 0x3340, R71 ;  /* 0x000033404c227816 */ /* 0x000fe40000000047 */
[----:B------:R-:W-:-:S02]  /*b290*/  PRMT R36, R62, 0x3340, R97 ;  /* 0x000033403e247816 */ /* 0x000fc40000000061 */
[----:B------:R-:W-:Y:S02]  /*b2a0*/  F2FP.SATFINITE.E4M3.F32.PACK_AB_MERGE_C R52, R52, R57, RZ ;  /* 0x000000393434723e */ /* 0x000fe400048070ff */
[----:B------:R-:W-:Y:S01]  /*b2b0*/  PRMT R95, R40, 0x5410, R53 ;  /* 0x00005410285f7816 */ /* 0x000fe20000000035 */
[----:B------:R-:W-:Y:S01]  /*b2c0*/  IMAD R53, R14, 0x4, R47 ;  /* 0x000000040e357824 */ /* 0x000fe200078e022f */
[----:B------:R-:W-:Y:S02]  /*b2d0*/  PRMT R57, R109, 0x3340, R0 ;  /* 0x000033406d397816 */ /* 0x000fe40000000000 */
[----:B------:R-:W-:Y:S02]  /*b2e0*/  PRMT R38, R60, 0x3340, R105 ;  /* 0x000033403c267816 */ /* 0x000fe40000000069 */
[----:B------:R-:W-:Y:S01]  /*b2f0*/  PRMT R107, R34, 0x5410, R51 ;  /* 0x00005410226b7816 */ /* 0x000fe20000000033 */
[----:B------:R-:W-:Y:S01]  /*b300*/  IMAD R51, R14, 0x4, R53 ;  /* 0x000000040e337824 */ /* 0x000fe200078e0235 */
[----:B------:R-:W-:-:S02]  /*b310*/  PRMT R103, R36, 0x5410, R55 ;  /* 0x0000541024677816 */ /* 0x000fc40000000037 */
[----:B------:R-:W-:Y:S01]  /*b320*/  SHF.R.U32.HI R34, RZ, 0x8, R108 ;  /* 0x00000008ff227819 */ /* 0x000fe2000001166c */
[----:B------:R-:W-:Y:S01]  /*b330*/  IMAD R55, R14, 0x4, R51 ;  /* 0x000000040e377824 */ /* 0x000fe200078e0233 */
[----:B------:R-:W-:Y:S02]  /*b340*/  SHF.R.U32.HI R36, RZ, 0x8, R59 ;  /* 0x00000008ff247819 */ /* 0x000fe4000001163b */
[----:B------:R-:W-:Y:S02]  /*b350*/  PRMT R111, R38, 0x5410, R57 ;  /* 0x00005410266f7816 */ /* 0x000fe40000000039 */
[----:B------:R-:W-:Y:S02]  /*b360*/  SHF.R.U32.HI R38, RZ, 0x8, R61 ;  /* 0x00000008ff267819 */ /* 0x000fe4000001163d */
[----:B------:R-:W-:Y:S02]  /*b370*/  LOP3.LUT R36, R36, 0xffff, RZ, 0xc0, !PT ;  /* 0x0000ffff24247812 */ /* 0x000fe400078ec0ff */
[----:B------:R-:W-:-:S02]  /*b380*/  LOP3.LUT R57, R34, 0xffff, RZ, 0xc0, !PT ;  /* 0x0000ffff22397812 */ /* 0x000fc400078ec0ff */
[----:B------:R-:W-:Y:S02]  /*b390*/  SHF.R.U32.HI R40, RZ, 0x8, R63 ;  /* 0x00000008ff287819 */ /* 0x000fe4000001163f */
[----:B------:R-:W-:Y:S02]  /*b3a0*/  SHF.R.U32.HI R42, RZ, 0x8, R74 ;  /* 0x00000008ff2a7819 */ /* 0x000fe4000001164a */
[----:B------:R-:W-:Y:S02]  /*b3b0*/  LOP3.LUT R59, R38, 0xffff, RZ, 0xc0, !PT ;  /* 0x0000ffff263b7812 */ /* 0x000fe400078ec0ff */
[----:B------:R-:W-:Y:S01]  /*b3c0*/  PRMT R44, R57, 0x3340, R36 ;  /* 0x00003340392c7816 */ /* 0x000fe20000000024 */
[----:B------:R-:W-:Y:S01]  /*b3d0*/  IMAD R57, R14, 0x4, R55 ;  /* 0x000000040e397824 */ /* 0x000fe200078e0237 */
[----:B------:R-:W-:Y:S02]  /*b3e0*/  LOP3.LUT R42, R42, 0xffff, RZ, 0xc0, !PT ;  /* 0x0000ffff2a2a7812 */ /* 0x000fe400078ec0ff */
[----:B------:R-:W-:-:S02]  /*b3f0*/  LOP3.LUT R61, R40, 0xffff, RZ, 0xc0, !PT ;  /* 0x0000ffff283d7812 */ /* 0x000fc400078ec0ff */
[----:B------:R-:W-:Y:S02]  /*b400*/  SHF.R.U32.HI R38, RZ, 0x8, R69 ;  /* 0x00000008ff267819 */ /* 0x000fe40000011645 */
[----:B------:R-:W-:Y:S02]  /*b410*/  SHF.R.U32.HI R36, RZ, 0x8, R64 ;  /* 0x00000008ff247819 */ /* 0x000fe40000011640 */
[----:B------:R-:W-:Y:S02]  /*b420*/  SHF.R.U32.HI R34, RZ, 0x8, R65 ;  /* 0x00000008ff227819 */ /* 0x000fe40000011641 */
[----:B------:R-:W-:Y:S02]  /*b430*/  F2FP.SATFINITE.E4M3.F32.PACK_AB_MERGE_C R26, R26, R77, RZ ;  /* 0x0000004d1a1a723e */ /* 0x000fe400048070ff */
[----:B------:R-:W-:Y:S02]  /*b440*/  PRMT R46, R61, 0x3340, R42 ;  /* 0x000033403d2e7816 */ /* 0x000fe4000000002a */
[----:B------:R-:W-:-:S02]  /*b450*/  SHF.R.U32.HI R40, RZ, 0x8, R79 ;  /* 0x00000008ff287819 */ /* 0x000fc4000001164f */
[----:B------:R-:W-:Y:S02]  /*b460*/  LOP3.LUT R38, R38, 0xffff, RZ, 0xc0, !PT ;  /* 0x0000ffff26267812 */ /* 0x000fe400078ec0ff */
[----:B------:R-:W-:Y:S02]  /*b470*/  LOP3.LUT R63, R36, 0xffff, RZ, 0xc0, !PT ;  /* 0x0000ffff243f7812 */ /* 0x000fe400078ec0ff */
[----:B------:R-:W-:Y:S01]  /*b480*/  PRMT R77, R59, 0x3340, R0 ;  /* 0x000033403b4d7816 */ /* 0x000fe20000000000 */
[----:B------:R-:W-:Y:S01]  /*b490*/  IMAD R59, R14, 0x4, R57 ;  /* 0x000000040e3b7824 */ /* 0x000fe200078e0239 */
[----:B------:R-:W-:Y:S02]  /*b4a0*/  LOP3.LUT R61, R34, 0xffff, RZ, 0xc0, !PT ;  /* 0x0000ffff223d7812 */ /* 0x000fe400078ec0ff */
[----:B------:R-:W-:Y:S02]  /*b4b0*/  LOP3.LUT R65, R40, 0xffff, RZ, 0xc0, !PT ;  /* 0x0000ffff28417812 */ /* 0x000fe400078ec0ff */
[----:B------:R-:W-:-:S02]  /*b4c0*/  PRMT R50, R63, 0x3340, R38 ;  /* 0x000033403f327816 */ /* 0x000fc40000000026 */
[----:B------:R-:W-:Y:S01]  /*b4d0*/  PRMT R79, R61, 0x3340, R0 ;  /* 0x000033403d4f7816 */ /* 0x000fe20000000000 */
[C---:B------:R-:W-:Y:S01]  /*b4e0*/  IMAD R61, R14.reuse, 0x4, R59 ;  /* 0x000000040e3d7824 */ /* 0x040fe200078e023b */
[----:B------:R-:W-:Y:S02]  /*b4f0*/  SHF.R.U32.HI R38, RZ, 0x8, R56 ;  /* 0x00000008ff267819 */ /* 0x000fe40000011638 */
[----:B------:R-:W-:Y:S01]  /*b500*/  SHF.R.U32.HI R40, RZ, 0x8, R91 ;  /* 0x00000008ff287819 */ /* 0x000fe2000001165b */
[----:B------:R-:W-:Y:S01]  /*b510*/  IMAD R63, R14, 0x4, R61 ;  /* 0x000000040e3f7824 */ /* 0x000fe200078e023d */
[----:B------:R-:W-:Y:S02]  /*b520*/  SHF.R.U32.HI R34, RZ, 0x8, R67 ;  /* 0x00000008ff227819 */ /* 0x000fe40000011643 */
[----:B------:R-:W-:Y:S02]  /*b530*/  SHF.R.U32.HI R36, RZ, 0x8, R82 ;  /* 0x00000008ff247819 */ /* 0x000fe40000011652 */
[----:B------:R-:W-:-:S02]  /*b540*/  PRMT R87, R65, 0x3340, R0 ;  /* 0x0000334041577816 */ /* 0x000fc40000000000 */
[----:B------:R-:W-:Y:S02]  /*b550*/  SHF.R.U32.HI R42, RZ, 0x8, R93 ;  /* 0x00000008ff2a7819 */ /* 0x000fe4000001165d */
[----:B------:R-:W-:Y:S02]  /*b560*/  LOP3.LUT R40, R40, 0xffff, RZ, 0xc0, !PT ;  /* 0x0000ffff28287812 */ /* 0x000fe400078ec0ff */
[----:B------:R-:W-:Y:S02]  /*b570*/  LOP3.LUT R65, R38, 0xffff, RZ, 0xc0, !PT ;  /* 0x0000ffff26417812 */ /* 0x000fe400078ec0ff */
[----:B------:R-:W-:Y:S02]  /*b580*/  LOP3.LUT R36, R36, 0xffff, RZ, 0xc0, !PT ;  /* 0x0000ffff24247812 */ /* 0x000fe400078ec0ff */
[----:B------:R-:W-:Y:S02]  /*b590*/  LOP3.LUT R69, R34, 0xffff, RZ, 0xc0, !PT ;  /* 0x0000ffff22457812 */ /* 0x000fe400078ec0ff */
[----:B------:R-:W-:-:S02]  /*b5a0*/  LOP3.LUT R67, R42, 0xffff, RZ, 0xc0, !PT ;  /* 0x0000ffff2a437812 */ /* 0x000fc400078ec0ff */
[----:B------:R-:W-:Y:S01]  /*b5b0*/  PRMT R54, R65, 0x3340, R40 ;  /* 0x0000334041367816 */ /* 0x000fe20000000028 */
[C---:B------:R-:W-:Y:S01]  /*b5c0*/  IMAD R65, R14.reuse, 0x4, R63 ;  /* 0x000000040e417824 */ /* 0x040fe200078e023f */
[----:B------:R-:W-:Y:S02]  /*b5d0*/  SHF.R.U32.HI R34, RZ, 0x8, R73 ;  /* 0x00000008ff227819 */ /* 0x000fe40000011649 */
[----:B------:R-:W-:Y:S02]  /*b5e0*/  PRMT R56, R69, 0x3340, R36 ;  /* 0x0000334045387816 */ /* 0x000fe40000000024 */
[----:B------:R-:W-:Y:S02]  /*b5f0*/  SHF.R.U32.HI R38, RZ, 0x8, R71 ;  /* 0x00000008ff267819 */ /* 0x000fe40000011647 */
[----:B------:R-:W-:Y:S02]  /*b600*/  SHF.R.U32.HI R36, RZ, 0x8, R76 ;  /* 0x00000008ff247819 */ /* 0x000fe4000001164c */
[----:B------:R-:W-:Y:S01]  /*b610*/  PRMT R91, R67, 0x3340, R0 ;  /* 0x00003340435b7816 */ /* 0x000fe20000000000 */
[----:B------:R-:W-:Y:S01]  /*b620*/  IMAD R67, R14, 0x4, R65 ;  /* 0x000000040e437824 */ /* 0x000fe200078e0241 */
[----:B------:R-:W-:-:S02]  /*b630*/  SHF.R.U32.HI R40, RZ, 0x8, R89 ;  /* 0x00000008ff287819 */ /* 0x000fc40000011659 */
[----:B------:R-:W-:Y:S02]  /*b640*/  LOP3.LUT R69, R34, 0xffff, RZ, 0xc0, !PT ;  /* 0x0000ffff22457812 */ /* 0x000fe400078ec0ff */
[----:B------:R-:W-:Y:S02]  /*b650*/  LOP3.LUT R38, R38, 0xffff, RZ, 0xc0, !PT ;  /* 0x0000ffff26267812 */ /* 0x000fe400078ec0ff */
[----:B------:R-:W-:Y:S02]  /*b660*/  LOP3.LUT R71, R36, 0xffff, RZ, 0xc0, !PT ;  /* 0x0000ffff24477812 */ /* 0x000fe400078ec0ff */
[----:B------:R-:W-:Y:S02]  /*b670*/  LOP3.LUT R73, R40, 0xffff, RZ, 0xc0, !PT ;  /* 0x0000ffff28497812 */ /* 0x000fe400078ec0ff */
[----:B------:R-:W-:Y:S01]  /*b680*/  PRMT R93, R69, 0x3340, R0 ;  /* 0x00003340455d7816 */ /* 0x000fe20000000000 */
[----:B------:R-:W-:Y:S01]  /*b690*/  IMAD R69, R14, 0x4, R67 ;  /* 0x000000040e457824 */ /* 0x000fe200078e0243 */
[----:B------:R-:W-:-:S02]  /*b6a0*/  SHF.R.U32.HI R34, RZ, 0x8, R62 ;  /* 0x00000008ff227819 */ /* 0x000fc4000001163e */
[----:B------:R-:W-:Y:S02]  /*b6b0*/  SHF.R.U32.HI R36, RZ, 0x8, R97 ;  /* 0x00000008ff247819 */ /* 0x000fe40000011661 */
[----:B------:R-:W-:Y:S02]  /*b6c0*/  PRMT R58, R71, 0x3340, R38 ;  /* 0x00003340473a7816 */ /* 0x000fe40000000026 */
[----:B------:R-:W-:Y:S01]  /*b6d0*/  PRMT R99, R73, 0x3340, R0 ;  /* 0x0000334049637816 */ /* 0x000fe20000000000 */
[----:B------:R-:W-:Y:S01]  /*b6e0*/  IMAD R73, R14, 0x4, R69 ;  /* 0x000000040e497824 */ /* 0x000fe200078e0245 */
[----:B------:R-:W-:Y:S02]  /*b6f0*/  LOP3.LUT R36, R36, 0xffff, RZ, 0xc0, !PT ;  /* 0x0000ffff24247812 */ /* 0x000fe400078ec0ff */
[----:B------:R-:W-:Y:S02]  /*b700*/  LOP3.LUT R71, R34, 0xffff, RZ, 0xc0, !PT ;  /* 0x0000ffff22477812 */ /* 0x000fe400078ec0ff */
[----:B------:R-:W-:-:S02]  /*b710*/  LOP3.LUT R32, R32, 0xffff, RZ, 0xc0, !PT ;  /* 0x0000ffff20207812 */ /* 0x000fc400078ec0ff */
[----:B------:R-:W-:Y:S01]  /*b720*/  PRMT R36, R71, 0x3340, R36 ;  /* 0x0000334047247816 */ /* 0x000fe20000000024 */
[----:B------:R-:W-:Y:S01]  /*b730*/  IMAD R71, R14, 0x4, R73 ;  /* 0x000000040e477824 */ /* 0x000fe200078e0249 */
[----:B------:R-:W-:Y:S02]  /*b740*/  LOP3.LUT R52, R52, 0xffff, RZ, 0xc0, !PT ;  /* 0x0000ffff34347812 */ /* 0x000fe400078ec0ff */
[----:B------:R-:W-:Y:S02]  /*b750*/  SHF.R.U32.HI R40, RZ, 0x8, R60 ;  /* 0x00000008ff287819 */ /* 0x000fe4000001163c */
[----:B------:R-:W-:Y:S02]  /*b760*/  SHF.R.U32.HI R42, RZ, 0x8, R105 ;  /* 0x00000008ff2a7819 */ /* 0x000fe40000011669 */
[----:B------:R-:W-:Y:S02]  /*b770*/  LOP3.LUT R72, R72, 0xffff, RZ, 0xc0, !PT ;  /* 0x0000ffff48487812 */ /* 0x000fe400078ec0ff */
[----:B------:R-:W-:Y:S01]  /*b780*/  PRMT R80, R75, 0x4210, R32 ;  /* 0x000042104b507816 */ /* 0x000fe20000000020 */
[----:B------:R-:W-:Y:S01]  /*b790*/  IMAD R75, R14, 0x4, R71 ;  /* 0x000000040e4b7824 */ /* 0x000fe200078e0247 */
[----:B------:R-:W-:-:S02]  /*b7a0*/  PRMT R82, R83, 0x4210, R52 ;  /* 0x0000421053527816 */ /* 0x000fc40000000034 */
[----:B------:R-:W-:Y:S02]  /*b7b0*/  LOP3.LUT R42, R42, 0xffff, RZ, 0xc0, !PT ;  /* 0x0000ffff2a2a7812 */ /* 0x000fe400078ec0ff */
[----:B------:R-:W-:Y:S02]  /*b7c0*/  LOP3.LUT R97, R40, 0xffff, RZ, 0xc0, !PT ;  /* 0x0000ffff28617812 */ /* 0x000fe400078ec0ff */
[----:B------:R-:W-:Y:S02]  /*b7d0*/  LOP3.LUT R66, R66, 0xffff, RZ, 0xc0, !PT ;  /* 0x0000ffff42427812 */ /* 0x000fe400078ec0ff */
[----:B------:R-:W-:Y:S02]  /*b7e0*/  PRMT R83, R85, 0x4210, R72 ;  /* 0x0000421055537816 */ /* 0x000fe40000000048 */
[----:B------:R-:W-:Y:S01]  /*b7f0*/  PRMT R85, R44, 0x5410, R77 ;  /* 0x000054102c557816 */ /* 0x000fe2000000004d */
[----:B------:R-:W-:Y:S01]  /*b800*/  IMAD R77, R14, 0x4, R75 ;  /* 0x000000040e4d7824 */ /* 0x000fe200078e024b */
[----:B------:R-:W-:Y:S01]  /*b810*/  SHF.R.U32.HI R38, RZ, 0x8, R101 ;  /* 0x00000008ff267819 */ /* 0x000fe20000011665 */
[----:B------:R-:W-:Y:S01]  /*b820*/  STS.64 [R12+UR6+0x80], R82 ;  /* 0x000080520c007988 */ /* 0x000fe20008000a06 */
[----:B------:R-:W-:-:S02]  /*b830*/  PRMT R42, R97, 0x3340, R42 ;  /* 0x00003340612a7816 */ /* 0x000fc4000000002a */
[----:B------:R-:W-:Y:S02]  /*b840*/  PRMT R81, R81, 0x4210, R66 ;  /* 0x0000421051517816 */ /* 0x000fe40000000042 */
[----:B------:R-:W-:Y:S01]  /*b850*/  PRMT R97, R46, 0x5410, R79 ;  /* 0x000054102e617816 */ /* 0x000fe2000000004f */
[----:B------:R-:W-:Y:S01]  /*b860*/  IMAD R79, R14, 0x4, R77 ;  /* 0x000000040e4f7824 */ /* 0x000fe200078e024d */
[----:B------:R-:W-:Y:S01]  /*b870*/  LOP3.LUT R89, R38, 0xffff, RZ, 0xc0, !PT ;  /* 0x0000ffff26597812 */ /* 0x000fe200078ec0ff */
[----:B------:R0:W-:Y:S01]  /*b880*/  STS.64 [R12+UR6], R80 ;  /* 0x000000500c007988 */ /* 0x0001e20008000a06 */
[----:B------:R-:W-:Y:S02]  /*b890*/  SHF.R.U32.HI R34, RZ, 0x8, R109 ;  /* 0x00000008ff227819 */ /* 0x000fe4000001166d */
[----:B------:R-:W-:Y:S02]  /*b8a0*/  PRMT R105, R89, 0x3340, R0 ;  /* 0x0000334059697816 */ /* 0x000fe40000000000 */
[----:B------:R-:W-:-:S02]  /*b8b0*/  LOP3.LUT R89, R34, 0xffff, RZ, 0xc0, !PT ;  /* 0x0000ffff22597812 */ /* 0x000fc400078ec0ff */
[----:B------:R-:W-:Y:S02]  /*b8c0*/  PRMT R96, R85, 0x5210, R32 ;  /* 0x0000521055607816 */ /* 0x000fe40000000020 */
[----:B------:R-:W-:Y:S02]  /*b8d0*/  PRMT R113, R89, 0x3340, R0 ;  /* 0x0000334059717816 */ /* 0x000fe40000000000 */
[----:B------:R-:W-:Y:S01]  /*b8e0*/  PRMT R89, R50, 0x5410, R87 ;  /* 0x0000541032597816 */ /* 0x000fe20000000057 */
[----:B0-----:R-:W-:Y:S02]  /*b8f0*/  IMAD R81, R14, 0x4, R79 ;  /* 0x000000040e517824 */ /* 0x001fe400078e024f */
[----:B------:R-:W-:Y:S01]  /*b900*/  FFMA.FTZ R87, R24, R119, -0.16845393180847167969 ;  /* 0xbe2c7f3018577423 */ /* 0x000fe20000010077 */
[----:B------:R-:W-:Y:S01]  /*b910*/  PRMT R91, R54, 0x5410, R91 ;  /* 0x00005410365b7816 */ /* 0x000fe2000000005b */
[----:B------:R-:W-:Y:S01]  /*b920*/  IMAD R83, R14, 0x4, R81 ;  /* 0x000000040e537824 */ /* 0x000fe200078e0251 */
[----:B------:R-:W-:Y:S01]  /*b930*/  PRMT R98, R89, 0x5210, R52 ;  /* 0x0000521059627816 */ /* 0x000fe20000000034 */
[----:B------:R-:W-:Y:S01]  /*b940*/  FFMA.FTZ R89, R24, R87, 0.1716887056827545166 ;  /* 0x3e2fcf2a18597423 */ /* 0x000fe20000010057 */
[----:B------:R-:W-:Y:S01]  /*b950*/  PRMT R109, R58, 0x5410, R99 ;  /* 0x000054103a6d7816 */ /* 0x000fe20000000063 */
[----:B------:R-:W-:Y:S01]  /*b960*/  IMAD R85, R14, 0x4, R83 ;  /* 0x000000040e557824 */ /* 0x000fe200078e0253 */
[----:B------:R-:W-:Y:S01]  /*b970*/  PRMT R99, R91, 0x5210, R72 ;  /* 0x000052105b637816 */ /* 0x000fe20000000048 */
[----:B------:R-:W-:Y:S01]  /*b980*/  FFMA.FTZ R91, R24, R89, -0.17900948226451873779 ;  /* 0xbe374e43185b7423 */ /* 0x000fe20000010059 */
[----:B------:R-:W-:Y:S01]  /*b990*/  PRMT R101, R56, 0x5410, R93 ;  /* 0x0000541038657816 */ /* 0x000fe2000000005d */
[----:B------:R-:W-:Y:S01]  /*b9a0*/  IMAD R87, R14, 0x4, R85 ;  /* 0x000000040e577824 */ /* 0x000fe200078e0255 */
[----:B------:R-:W-:Y:S01]  /*b9b0*/  LOP3.LUT R26, R26, 0xffff, RZ, 0xc0, !PT ;  /* 0x0000ffff1a1a7812 */ /* 0x000fe200078ec0ff */
[----:B------:R-:W-:Y:S01]  /*b9c0*/  FFMA.FTZ R93, R24, R91, 0.20512372255325317383 ;  /* 0x3e520bf4185d7423 */ /* 0x000fe2000001005b */
[----:B------:R-:W-:Y:S01]  /*b9d0*/  PRMT R97, R97, 0x5210, R66 ;  /* 0x0000521061617816 */ /* 0x000fe20000000042 */
[----:B------:R-:W-:Y:S01]  /*b9e0*/  IMAD R89, R14, 0x4, R87 ;  /* 0x000000040e597824 */ /* 0x000fe200078e0257 */
[--C-:B------:R-:W-:Y:S01]  /*b9f0*/  PRMT R106, R95, 0x4210, R26.reuse ;  /* 0x000042105f6a7816 */ /* 0x100fe2000000001a */
[----:B------:R-:W-:Y:S01]  /*ba00*/  STS.64 [R12+UR6+0x180], R98 ;  /* 0x000180620c007988 */ /* 0x000fe20008000a06 */
[----:B------:R-:W-:Y:S01]  /*ba10*/  FFMA.FTZ R93, R24, R93, -0.24046532809734344482 ;  /* 0xbe763c8b185d7423 */ /* 0x000fe2000001005d */
[----:B------:R-:W-:Y:S01]  /*ba20*/  IMAD R91, R14, 0x4, R89 ;  /* 0x000000040e5b7824 */ /* 0x000fe200078e0259 */
[----:B------:R-:W-:Y:S01]  /*ba30*/  PRMT R108, R101, 0x5210, R26 ;  /* 0x00005210656c7816 */ /* 0x000fe2000000001a */
[----:B------:R0:W-:Y:S01]  /*ba40*/  STS.64 [R12+UR6+0x100], R96 ;  /* 0x000100600c007988 */ /* 0x0001e20008000a06 */
[----:B------:R-:W-:Y:S01]  /*ba50*/  LOP3.LUT R30, R30, 0xffff, RZ, 0xc0, !PT ;  /* 0x0000ffff1e1e7812 */ /* 0x000fe200078ec0ff */
[----:B------:R-:W-:Y:S01]  /*ba60*/  IMAD R95, R14, 0x4, R91 ;  /* 0x000000040e5f7824 */ /* 0x000fe200078e025b */
[----:B------:R-:W-:Y:S01]  /*ba70*/  LOP3.LUT R28, R28, 0xffff, RZ, 0xc0, !PT ;  /* 0x0000ffff1c1c7812 */ /* 0x000fe200078ec0ff */
[C---:B------:R-:W-:Y:S01]  /*ba80*/  FFMA.FTZ R93, R24.reuse, R93, 0.28857114911079406738 ;  /* 0x3e93bf99185d7423 */ /* 0x040fe2000001005d */
[----:B------:R-:W-:Y:S01]  /*ba90*/  PRMT R110, R103, 0x4210, R30 ;  /* 0x00004210676e7816 */ /* 0x000fe2000000001e */
[----:B------:R-:W-:Y:S01]  /*baa0*/  FADD R26, R43, -1 ;  /* 0xbf8000002b1a7421 */ /* 0x000fe20000000000 */
[--C-:B------:R-:W-:Y:S01]  /*bab0*/  PRMT R107, R107, 0x4210, R28.reuse ;  /* 0x000042106b6b7816 */ /* 0x100fe2000000001c */
[----:B------:R-:W-:Y:S01]  /*bac0*/  FFMA.FTZ R93, R24, R93, -0.36067417263984680176 ;  /* 0xbeb8aa49185d7423 */ /* 0x000fe2000001005d */
[----:B------:R-:W-:Y:S01]  /*bad0*/  PRMT R109, R109, 0x5210, R28 ;  /* 0x000052106d6d7816 */ /* 0x000fe2000000001c */
[----:B------:R-:W-:Y:S01]  /*bae0*/  FFMA.FTZ R43, R22, R119, -0.16845393180847167969 ;  /* 0xbe2c7f30162b7423 */ /* 0x000fe20000010077 */
[----:B------:R-:W-:Y:S01]  /*baf0*/  LOP3.LUT R28, R12, 0x8, RZ, 0x3c, !PT ;  /* 0x000000080c1c7812 */ /* 0x000fe200078e3cff */
[----:B0-----:R-:W-:Y:S01]  /*bb00*/  IMAD R97, R14, 0x4, R95 ;  /* 0x000000040e617824 */ /* 0x001fe200078e025f */
[----:B------:R-:W-:Y:S01]  /*bb10*/  PRMT R115, R36, 0x5410, R105 ;  /* 0x0000541024737816 */ /* 0x000fe20000000069 */
[----:B------:R-:W-:Y:S01]  /*bb20*/  FFMA.FTZ R93, R24, R93, 0.48089820146560668945 ;  /* 0x3ef6384a185d7423 */ /* 0x000fe2000001005d */
[----:B------:R-:W-:Y:S01]  /*bb30*/  LOP3.LUT R48, R48, 0xffff, RZ, 0xc0, !PT ;  /* 0x0000ffff30307812 */ /* 0x000fe200078ec0ff */
[----:B------:R-:W-:Y:S01]  /*bb40*/  IMAD R99, R14, 0x4, R97 ;  /* 0x000000040e637824 */ /* 0x000fe200078e0261 */
[----:B------:R0:W-:Y:S01]  /*bb50*/  STS.64 [R28+UR6+0x1000], R106 ;  /* 0x0010006a1c007988 */ /* 0x0001e20008000a06 */
[----:B------:R-:W-:Y:S01]  /*bb60*/  FFMA.FTZ R93, R24, R93, -0.72134751081466674805 ;  /* 0xbf38aa3b185d7423 */ /* 0x000fe2000001005d */
[----:B------:R-:W-:Y:S01]  /*bb70*/  PRMT R111, R111, 0x4210, R48 ;  /* 0x000042106f6f7816 */ /* 0x000fe20000000030 */
[----:B------:R-:W-:Y:S01]  /*bb80*/  IMAD R101, R14, 0x4, R99 ;  /* 0x000000040e657824 */ /* 0x000fe200078e0263 */
[----:B------:R3:W-:Y:S01]  /*bb90*/  STS.64 [R28+UR6+0x1100], R108 ;  /* 0x0011006c1c007988 */ /* 0x0007e20008000a06 */
[----:B------:R-:W-:Y:S01]  /*bba0*/  FMUL R93, R24, R93 ;  /* 0x0000005d185d7220 */ /* 0x000fe20000400000 */
[----:B------:R-:W-:Y:S01]  /*bbb0*/  PRMT R117, R42, 0x5410, R113 ;  /* 0x000054102a757816 */ /* 0x000fe20000000071 */
[----:B------:R-:W-:Y:S01]  /*bbc0*/  IMAD R103, R14, 0x4, R101 ;  /* 0x000000040e677824 */ /* 0x000fe200078e0265 */
[----:B------:R4:W-:Y:S01]  /*bbd0*/  STS.64 [R28+UR6+0x1080], R110 ;  /* 0x0010806e1c007988 */ /* 0x0009e20008000a06 */
[----:B------:R-:W-:Y:S01]  /*bbe0*/  FMUL R93, R24, R93 ;  /* 0x0000005d185d7220 */ /* 0x000fe20000400000 */
[----:B------:R-:W-:Y:S01]  /*bbf0*/  FFMA.FTZ R12, R45, R119, -0.16845393180847167969 ;  /* 0xbe2c7f302d0c7423 */ /* 0x000fe20000010077 */
[----:B------:R-:W-:-:S02]  /*bc00*/  IMAD R105, R14, 0x4, R103 ;  /* 0x000000040e697824 */ /* 0x000fc400078e0267 */
[----:B------:R-:W-:Y:S01]  /*bc10*/  FFMA.FTZ R43, R22, R43, 0.1716887056827545166 ;  /* 0x3e2fcf2a162b7423 */ /* 0x000fe2000001002b */
[----:B------:R-:W-:Y:S01]  /*bc20*/  FFMA.FTZ R24, R24, 1.4426950216293334961, R93 ;  /* 0x3fb8aa3b18187823 */ /* 0x000fe2000001005d */
[----:B------:R-:W-:Y:S01]  /*bc30*/  FFMA.FTZ R93, R26, R119, -0.16845393180847167969 ;  /* 0xbe2c7f301a5d7423 */ /* 0x000fe20000010077 */
[----:B0-----:R-:W-:Y:S02]  /*bc40*/  IMAD R107, R14, 0x4, R105 ;  /* 0x000000040e6b7824 */ /* 0x001fe400078e0269 */
[C---:B------:R-:W-:Y:S01]  /*bc50*/  FFMA.FTZ R12, R45.reuse, R12, 0.1716887056827545166 ;  /* 0x3e2fcf2a2d0c7423 */ /* 0x040fe2000001000c */
[----:B------:R-:W-:Y:S01]  /*bc60*/  FFMA.FTZ R43, R22, R43, -0.17900948226451873779 ;  /* 0xbe374e43162b7423 */ /* 0x000fe2000001002b */
[----:B------:R-:W-:Y:S01]  /*bc70*/  FFMA.FTZ R93, R26, R93, 0.1716887056827545166 ;  /* 0x3e2fcf2a1a5d7423 */ /* 0x000fe2000001005d */
[----:B---3--:R-:W-:Y:S02]  /*bc80*/  IMAD R109, R14, 0x4, R107 ;  /* 0x000000040e6d7824 */ /* 0x008fe400078e026b */
[----:B------:R-:W-:Y:S01]  /*bc90*/  FFMA.FTZ R12, R45, R12, -0.17900948226451873779 ;  /* 0xbe374e432d0c7423 */ /* 0x000fe2000001000c */
[----:B------:R-:W-:Y:S01]  /*bca0*/  FFMA.FTZ R43, R22, R43, 0.20512372255325317383 ;  /* 0x3e520bf4162b7423 */ /* 0x000fe2000001002b */
[----:B------:R-:W-:Y:S01]  /*bcb0*/  FFMA.FTZ R93, R26, R93, -0.17900948226451873779 ;  /* 0xbe374e431a5d7423 */ /* 0x000fe2000001005d */
[----:B----4-:R-:W-:-:S02]  /*bcc0*/  IMAD R111, R14, 0x4, R109 ;  /* 0x000000040e6f7824 */ /* 0x010fc400078e026d */
[C---:B------:R-:W-:Y:S01]  /*bcd0*/  FFMA.FTZ R12, R45.reuse, R12, 0.20512372255325317383 ;  /* 0x3e520bf42d0c7423 */ /* 0x040fe2000001000c */
[----:B------:R-:W-:Y:S01]  /*bce0*/  FFMA.FTZ R43, R22, R43, -0.24046532809734344482 ;  /* 0xbe763c8b162b7423 */ /* 0x000fe2000001002b */
[----:B------:R-:W-:Y:S01]  /*bcf0*/  FFMA.FTZ R93, R26, R93, 0.20512372255325317383 ;  /* 0x3e520bf41a5d7423 */ /* 0x000fe2000001005d */
[----:B------:R-:W-:Y:S02]  /*bd00*/  IMAD R113, R14, 0x4, R111 ;  /* 0x000000040e717824 */ /* 0x000fe400078e026f */
[----:B------:R-:W-:Y:S01]  /*bd10*/  FFMA.FTZ R12, R45, R12, -0.24046532809734344482 ;  /* 0xbe763c8b2d0c7423 */ /* 0x000fe2000001000c */
[----:B------:R-:W-:Y:S01]  /*bd20*/  FFMA.FTZ R43, R22, R43, 0.28857114911079406738 ;  /* 0x3e93bf99162b7423 */ /* 0x000fe2000001002b */
[----:B------:R-:W-:Y:S01]  /*bd30*/  ISETP.GE.U32.AND P1, PT, R11, 0x7f800000, PT ;  /* 0x7f8000000b00780c */ /* 0x000fe20003f26070 */
[----:B------:R-:W-:Y:S02]  /*bd40*/  IMAD R119, R14, 0x4, R113 ;  /* 0x000000040e777824 */ /* 0x000fe400078e0271 */
[----:B------:R-:W-:Y:S01]  /*bd50*/  FFMA.FTZ R12, R45, R12, 0.28857114911079406738 ;  /* 0x3e93bf992d0c7423 */ /* 0x000fe2000001000c */
[----:B------:R-:W-:Y:S01]  /*bd60*/  FFMA.FTZ R43, R22, R43, -0.36067417263984680176 ;  /* 0xbeb8aa49162b7423 */ /* 0x000fe2000001002b */
[----:B------:R-:W-:Y:S01]  /*bd70*/  FFMA.FTZ R93, R26, R93, -0.24046532809734344482 ;  /* 0xbe763c8b1a5d7423 */ /* 0x000fe2000001005d */
[----:B------:R-:W-:-:S02]  /*bd80*/  IMAD R121, R14, 0x4, R119 ;  /* 0x000000040e797824 */ /* 0x000fc400078e0277 */
[----:B------:R-:W-:Y:S01]  /*bd90*/  FFMA.FTZ R12, R45, R12, -0.36067417263984680176 ;  /* 0xbeb8aa492d0c7423 */ /* 0x000fe2000001000c */
[----:B------:R-:W-:Y:S01]  /*bda0*/  FFMA.FTZ R43, R22, R43, 0.48089820146560668945 ;  /* 0x3ef6384a162b7423 */ /* 0x000fe2000001002b */
[----:B------:R-:W-:Y:S01]  /*bdb0*/  ISETP.GE.U32.AND P4, PT, R9, 0x7f800000, PT ;  /* 0x7f8000000900780c */ /* 0x000fe20003f86070 */
[----:B------:R-:W-:Y:S02]  /*bdc0*/  IMAD R127, R14, 0x4, R121 ;  /* 0x000000040e7f7824 */ /* 0x000fe400078e0279 */
[C---:B------:R-:W-:Y:S01]  /*bdd0*/  FFMA.FTZ R12, R45.reuse, R12, 0.48089820146560668945 ;  /* 0x3ef6384a2d0c7423 */ /* 0x040fe2000001000c */
[----:B------:R-:W-:Y:S01]  /*bde0*/  FFMA.FTZ R43, R22, R43, -0.72134751081466674805 ;  /* 0xbf38aa3b162b7423 */ /* 0x000fe2000001002b */
[----:B------:R-:W-:Y:S01]  /*bdf0*/  FFMA.FTZ R93, R26, R93, 0.28857114911079406738 ;  /* 0x3e93bf991a5d7423 */ /* 0x000fe2000001005d */
[----:B------:R-:W-:Y:S02]  /*be00*/  IMAD R131, R14, 0x4, R127 ;  /* 0x000000040e837824 */ /* 0x000fe400078e027f */
[----:B------:R-:W-:Y:S01]  /*be10*/  FFMA.FTZ R12, R45, R12, -0.72134751081466674805 ;  /* 0xbf38aa3b2d0c7423 */ /* 0x000fe2000001000c */
[----:B------:R-:W-:Y:S01]  /*be20*/  FMUL R43, R22, R43 ;  /* 0x0000002b162b7220 */ /* 0x000fe20000400000 */
[----:B------:R-:W-:Y:S01]  /*be30*/  FFMA.FTZ R93, R26, R93, -0.36067417263984680176 ;  /* 0xbeb8aa491a5d7423 */ /* 0x000fe2000001005d */
[----:B------:R-:W-:-:S02]  /*be40*/  IMAD R133, R14, 0x4, R131 ;  /* 0x000000040e857824 */ /* 0x000fc400078e0283 */
[C---:B------:R-:W-:Y:S01]  /*be50*/  FMUL R12, R45.reuse, R12 ;  /* 0x0000000c2d0c7220 */ /* 0x040fe20000400000 */
[----:B------:R-:W-:Y:S01]  /*be60*/  ISETP.GE.U32.AND P6, PT, R10, 0x7f800000, PT ;  /* 0x7f8000000a00780c */ /* 0x000fe20003fc6070 */
[----:B------:R-:W-:Y:S01]  /*be70*/  FMUL R43, R22, R43 ;  /* 0x0000002b162b7220 */ /* 0x000fe20000400000 */
[----:B------:R-:W-:Y:S02]  /*be80*/  IMAD R139, R14, 0x4, R133 ;  /* 0x000000040e8b7824 */ /* 0x000fe400078e0285 */
[----:B------:R-:W-:Y:S01]  /*be90*/  FMUL R12, R45, R12 ;  /* 0x0000000c2d0c7220 */ /* 0x000fe20000400000 */
[----:B------:R-:W-:Y:S01]  /*bea0*/  FFMA.FTZ R93, R26, R93, 0.48089820146560668945 ;  /* 0x3ef6384a1a5d7423 */ /* 0x000fe2000001005d */
[----:B------:R-:W-:Y:S01]  /*beb0*/  FADD R74, R19, R24 ;  /* 0x00000018134a7221 */ /* 0x000fe20000000000 */
[----:B------:R-:W-:Y:S02]  /*bec0*/  IMAD R143, R14, 0x4, R139 ;  /* 0x000000040e8f7824 */ /* 0x000fe400078e028b */
[----:B------:R-:W-:Y:S01]  /*bed0*/  FFMA.FTZ R45, R45, 1.4426950216293334961, R12 ;  /* 0x3fb8aa3b2d2d7823 */ /* 0x000fe2000001000c */
[----:B------:R-:W-:-:S02]  /*bee0*/  @P1 IMAD.MOV.U32 R12, RZ, RZ, 0x7f800000 ;  /* 0x7f800000ff0c1424 */ /* 0x000fc400078e00ff */
[----:B------:R-:W-:Y:S01]  /*bef0*/  FFMA.FTZ R43, R22, 1.4426950216293334961, R43 ;  /* 0x3fb8aa3b162b7823 */ /* 0x000fe2000001002b */
[----:B------:R-:W-:Y:S02]  /*bf00*/  IMAD R145, R14, 0x4, R143 ;  /* 0x000000040e917824 */ /* 0x000fe400078e028f */
[----:B------:R-:W-:Y:S01]  /*bf10*/  FFMA.FTZ R93, R26, R93, -0.72134751081466674805 ;  /* 0xbf38aa3b1a5d7423 */ /* 0x000fe2000001005d */
[----:B------:R-:W-:Y:S01]  /*bf20*/  @P1 FFMA.FTZ R74, R11, R12, +INF ;  /* 0x7f8000000b4a1423 */ /* 0x000fe2000001000c */
[----:B------:R-:W-:Y:S01]  /*bf30*/  ISETP.GE.U32.AND P5, PT, R8, 0x7f800000, PT ;  /* 0x7f8000000800780c */ /* 0x000fe20003fa6070 */
[----:B------:R-:W-:Y:S01]  /*bf40*/  IMAD R147, R14, 0x4, R145 ;  /* 0x000000040e937824 */ /* 0x000fe200078e0291 */
[----:B-1----:R-:W-:Y:S01]  /*bf50*/  LOP3.LUT R206, R206, 0x1f, R208, 0xf8, !PT ;  /* 0x0000001fcece7812 */ /* 0x002fe200078ef8d0 */
[----:B------:R-:W-:Y:S02]  /*bf60*/  @P4 IMAD.MOV.U32 R12, RZ, RZ, 0x7f800000 ;  /* 0x7f800000ff0c4424 */ /* 0x000fe400078e00ff */
[----:B------:R-:W-:Y:S01]  /*bf70*/  FADD R80, R18, R43 ;  /* 0x0000002b12507221 */ /* 0x000fe20000000000 */
[----:B------:R-:W-:-:S02]  /*bf80*/  IMAD R149, R14, 0x4, R147 ;  /* 0x000000040e957824 */ /* 0x000fc400078e0293 */
[----:B------:R-:W-:Y:S01]  /*bf90*/  FMUL R93, R26, R93 ;  /* 0x0000005d1a5d7220 */ /* 0x000fe20000400000 */
[----:B------:R-:W-:Y:S01]  /*bfa0*/  FSETP.NEU.AND P3, PT, R11, RZ, PT ;  /* 0x000000ff0b00720b */ /* 0x000fe20003f6d000 */
[C---:B------:R-:W-:Y:S01]  /*bfb0*/  @P4 FFMA.FTZ R80, R9.reuse, R12, +INF ;  /* 0x7f80000009504423 */ /* 0x040fe2000001000c */
[----:B------:R-:W-:Y:S01]  /*bfc0*/  IMAD R153, R14, 0x4, R149 ;  /* 0x000000040e997824 */ /* 0x000fe200078e0295 */
[----:B------:R-:W-:Y:S01]  /*bfd0*/  FSETP.NEU.AND P1, PT, R9, RZ, PT ;  /* 0x000000ff0900720b */ /* 0x000fe20003f2d000 */
[----:B------:R-:W-:Y:S02]  /*bfe0*/  @P6 IMAD.MOV.U32 R11, RZ, RZ, 0x7f800000 ;  /* 0x7f800000ff0b6424 */ /* 0x000fe400078e00ff */
[----:B------:R-:W-:Y:S01]  /*bff0*/  FMUL R93, R26, R93 ;  /* 0x0000005d1a5d7220 */ /* 0x000fe20000400000 */
[----:B------:R-:W-:Y:S02]  /*c000*/  IMAD R155, R14, 0x4, R153 ;  /* 0x000000040e9b7824 */ /* 0x000fe400078e0299 */
[----:B------:R-:W-:Y:S01]  /*c010*/  FADD R82, R16, R45 ;  /* 0x0000002d10527221 */ /* 0x000fe20000000000 */
[----:B------:R-:W-:Y:S01]  /*c020*/  IMAD R9, R206, UR5, RZ ;  /* 0x00000005ce097c24 */ /* 0x000fe2000f8e02ff */
[----:B------:R-:W-:Y:S01]  /*c030*/  USHF.R.S32.HI UR5, URZ, 0x1f, UR4 ;  /* 0x0000001f3f057899 */ /* 0x000fe20008011404 */
[----:B------:R-:W-:Y:S01]  /*c040*/  IMAD R157, R14, 0x4, R155 ;  /* 0x000000040e9d7824 */ /* 0x000fe200078e029b */
[C---:B------:R-:W-:Y:S01]  /*c050*/  FSETP.NEU.AND P2, PT, R10.reuse, RZ, PT ;  /* 0x000000ff0a00720b */ /* 0x040fe20003f4d000 */
[----:B------:R-:W-:Y:S01]  /*c060*/  @P6 FFMA.FTZ R82, R10, R11, +INF ;  /* 0x7f8000000a526423 */ /* 0x000fe2000001000b */
[----:B--2---:R-:W-:Y:S01]  /*c070*/  IADD3 R164, P4, P6, R9, UR4, R164 ;  /* 0x0000000409a47c10 */ /* 0x004fe2000fe9e0a4 */
[----:B------:R-:W-:Y:S01]  /*c080*/  IMAD R159, R14, 0x4, R157 ;  /* 0x000000040e9f7824 */ /* 0x000fe200078e029d */
[----:B------:R-:W-:Y:S01]  /*c090*/  SHF.R.S32.HI R10, RZ, 0x1f, R9 ;  /* 0x0000001fff0a7819 */ /* 0x000fe20000011409 */
[----:B------:R-:W-:Y:S01]  /*c0a0*/  FFMA.FTZ R93, R26, 1.4426950216293334961, R93 ;  /* 0x3fb8aa3b1a5d7823 */ /* 0x000fe2000001005d */
[----:B------:R-:W-:Y:S01]  /*c0b0*/  @P5 IMAD.MOV.U32 R11, RZ, RZ, 0x7f800000 ;  /* 0x7f800000ff0b5424 */ /* 0x000fe200078e00ff */
[----:B------:R-:W-:Y:S01]  /*c0c0*/  PRMT R18, R115, 0x5210, R30 ;  /* 0x0000521073127816 */ /* 0x000fe2000000001e */
[----:B------:R-:W-:Y:S01]  /*c0d0*/  IMAD R161, R14, 0x4, R159 ;  /* 0x000000040ea17824 */ /* 0x000fe200078e029f */
[----:B------:R-:W-:Y:S01]  /*c0e0*/  IADD3.X R166, R10, UR5, R165, P4, P6 ;  /* 0x000000050aa67c10 */ /* 0x000fe2000a7ec4a5 */
[----:B------:R-:W-:Y:S01]  /*c0f0*/  FADD R86, R20, R93 ;  /* 0x0000005d14567221 */ /* 0x000fe20000000000 */
[-C--:B------:R-:W-:Y:S01]  /*c100*/  IADD3 R10, P4, R13, R164.reuse, RZ ;  /* 0x000000a40d0a7210 */ /* 0x080fe20007f9e0ff */
[----:B------:R-:W-:Y:S01]  /*c110*/  IMAD R9, R14, 0x4, R161 ;  /* 0x000000040e097824 */ /* 0x000fe200078e02a1 */
[----:B------:R-:W-:Y:S01]  /*c120*/  PRMT R19, R117, 0x5210, R48 ;  /* 0x0000521075137816 */ /* 0x000fe20000000030 */
[----:B------:R-:W-:Y:S01]  /*c130*/  @P5 FFMA.FTZ R86, R8, R11, +INF ;  /* 0x7f80000008565423 */ /* 0x000fe2000001000b */
[-C--:B------:R-:W-:Y:S01]  /*c140*/  IADD3 R12, P6, R15, R164.reuse, RZ ;  /* 0x000000a40f0c7210 */ /* 0x080fe20007fde0ff */
[----:B------:R-:W-:Y:S01]  /*c150*/  IMAD R162, R14, 0x4, R9 ;  /* 0x000000040ea27824 */ /* 0x000fe200078e0209 */
[----:B------:R-:W-:Y:S01]  /*c160*/  IADD3 R14, P5, R17, R164, RZ ;  /* 0x000000a4110e7210 */ /* 0x000fe20007fbe0ff */
[----:B------:R0:W-:Y:S01]  /*c170*/  STS.64 [R28+UR6+0x1180], R18 ;  /* 0x001180121c007988 */ /* 0x0001e20008000a06 */
[----:B------:R-:W-:Y:S01]  /*c180*/  LEA.HI.X.SX32 R11, R13, R166, 0x1, P4 ;  /* 0x000000a60d0b7211 */ /* 0x000fe200020f0eff */
[----:B------:R-:W-:Y:S01]  /*c190*/  ULDC UR4, c[0x0][0x27c] ;  /* 0x00009f0000047ab9 */ /* 0x000fe20000000800 */
[----:B------:R-:W-:Y:S01]  /*c1a0*/  BAR.SYNC.DEFER_BLOCKING 0x0 ;  /* 0x0000000000007b1d */ /* 0x000fe20000010000 */
[----:B------:R-:W-:Y:S01]  /*c1b0*/  IADD3 R16, P4, R21, R164, RZ ;  /* 0x000000a415107210 */ /* 0x000fe20007f9e0ff */
[----:B------:R-:W-:Y:S01]  /*c1c0*/  UIMAD UR4, UR8, UR4, URZ ;  /* 0x00000004080472a4 */ /* 0x000fe2000f8e023f */
[----:B------:R-:W-:-:S02]  /*c1d0*/  LEA.HI.X.SX32 R13, R15, R166, 0x1, P6 ;  /* 0x000000a60f0d7211 */ /* 0x000fc400030f0eff */
[----:B------:R-:W-:Y:S01]  /*c1e0*/  LEA.HI.X.SX32 R15, R17, R166, 0x1, P5 ;  /* 0x000000a6110f7211 */ /* 0x000fe200028f0eff */
[----:B------:R-:W-:Y:S01]  /*c1f0*/  USHF.L.U32 UR7, UR4, 0x2, URZ ;  /* 0x0000000204077899 */ /* 0x000fe2000800063f */
[-C--:B------:R-:W-:Y:S01]  /*c200*/  IADD3 R20, P5, R25, R164.reuse, RZ ;  /* 0x000000a419147210 */ /* 0x080fe20007fbe0ff */
[----:B------:R-:W-:Y:S01]  /*c210*/  UIMAD.WIDE UR4, UR4, 0x4, URZ ;  /* 0x00000004040478a5 */ /* 0x000fe2000f8e023f */
[----:B0-----:R-:W-:Y:S02]  /*c220*/  IADD3 R18, P6, R23, R164, RZ ;  /* 0x000000a417127210 */ /* 0x001fe40007fde0ff */
[----:B------:R-:W-:Y:S02]  /*c230*/  LEA.HI.X.SX32 R17, R21, R166, 0x1, P4 ;  /* 0x000000a615117211 */ /* 0x000fe400020f0eff */
[----:B------:R-:W-:Y:S02]  /*c240*/  IADD3 R22, P4, R27, R164, RZ ;  /* 0x000000a41b167210 */ /* 0x000fe40007f9e0ff */
[----:B------:R-:W-:-:S02]  /*c250*/  LEA.HI.X.SX32 R19, R23, R166, 0x1, P6 ;  /* 0x000000a617137211 */ /* 0x000fc400030f0eff */
[----:B------:R-:W-:Y:S02]  /*c260*/  LEA.HI.X.SX32 R21, R25, R166, 0x1, P5 ;  /* 0x000000a619157211 */ /* 0x000fe400028f0eff */
[-C--:B------:R-:W-:Y:S02]  /*c270*/  IADD3 R24, P6, R29, R164.reuse, RZ ;  /* 0x000000a41d187210 */ /* 0x080fe40007fde0ff */
[----:B------:R-:W-:Y:S02]  /*c280*/  IADD3 R26, P5, R31, R164, RZ ;  /* 0x000000a41f1a7210 */ /* 0x000fe40007fbe0ff */
[----:B------:R-:W-:Y:S01]  /*c290*/  LEA.HI.X.SX32 R23, R27, R166, 0x1, P4 ;  /* 0x000000a61b177211 */ /* 0x000fe200020f0eff */
[----:B------:R-:W-:Y:S01]  /*c2a0*/  LDS.64 R136, [R6+UR6+0x600] ;  /* 0x0006000606887984 */ /* 0x000fe20008000a00 */
[----:B------:R-:W-:Y:S02]  /*c2b0*/  IADD3 R28, P4, R33, R164, RZ ;  /* 0x000000a4211c7210 */ /* 0x000fe40007f9e0ff */
[----:B------:R-:W-:-:S02]  /*c2c0*/  LEA.HI.X.SX32 R25, R29, R166, 0x1, P6 ;  /* 0x000000a61d197211 */ /* 0x000fc400030f0eff */
[----:B------:R-:W-:Y:S02]  /*c2d0*/  LEA.HI.X.SX32 R27, R31, R166, 0x1, P5 ;  /* 0x000000a61f1b7211 */ /* 0x000fe400028f0eff */
[-C--:B------:R-:W-:Y:S02]  /*c2e0*/  IADD3 R30, P6, R35, R164.reuse, RZ ;  /* 0x000000a4231e7210 */ /* 0x080fe40007fde0ff */
[----:B------:R-:W-:Y:S02]  /*c2f0*/  IADD3 R32, P5, R37, R164, RZ ;  /* 0x000000a425207210 */ /* 0x000fe40007fbe0ff */
[----:B------:R-:W-:Y:S02]  /*c300*/  LEA.HI.X.SX32 R29, R33, R166, 0x1, P4 ;  /* 0x000000a6211d7211 */ /* 0x000fe400020f0eff */
        /* <DEDUP_REMOVED lines=67> */
[----:B------:R-:W-:-:S02]  /*c740*/  LOP3.LUT R144, R6, 0x8, RZ, 0x3c, !PT ;  /* 0x0000000806907812 */ /* 0x000fc400078e3cff */
[-C--:B------:R-:W-:Y:S02]  /*c750*/  LEA.HI.X.SX32 R103, R107, R166.reuse, 0x1, P6 ;  /* 0x000000a66b677211 */ /* 0x080fe400030f0eff */
[----:B------:R-:W-:Y:S01]  /*c760*/  LEA.HI.X.SX32 R117, R109, R166, 0x1, P5 ;  /* 0x000000a66d757211 */ /* 0x000fe200028f0eff */
[----:B------:R-:W-:Y:S01]  /*c770*/  LDS.64 R106, [R144+UR6] ;  /* 0x00000006906a7984 */ /* 0x000fe20008000a00 */
[-C--:B------:R-:W-:Y:S02]  /*c780*/  IADD3 R124, P6, R113, R164.reuse, RZ ;  /* 0x000000a4717c7210 */ /* 0x080fe40007fde0ff */
[----:B------:R-:W-:Y:S01]  /*c790*/  IADD3 R122, P5, R119, R164, RZ ;  /* 0x000000a4777a7210 */ /* 0x000fe20007fbe0ff */
[----:B------:R-:W0:Y:S01]  /*c7a0*/  LDS.64 R108, [R6+UR6] ;  /* 0x00000006066c7984 */ /* 0x000e220008000a00 */
[----:B------:R-:W-:Y:S02]  /*c7b0*/  LEA.HI.X.SX32 R115, R111, R166, 0x1, P4 ;  /* 0x000000a66f737211 */ /* 0x000fe400020f0eff */
[----:B------:R-:W-:Y:S01]  /*c7c0*/  IADD3 R128, P4, R121, R164, RZ ;  /* 0x000000a479807210 */ /* 0x000fe20007f9e0ff */
[----:B------:R-:W-:Y:S01]  /*c7d0*/  LDS.64 R110, [R144+UR6+0x200] ;  /* 0x00020006906e7984 */ /* 0x000fe20008000a00 */
[----:B------:R-:W-:-:S02]  /*c7e0*/  LEA.HI.X.SX32 R125, R113, R166, 0x1, P6 ;  /* 0x000000a6717d7211 */ /* 0x000fc400030f0eff */
[----:B------:R-:W-:Y:S01]  /*c7f0*/  LEA.HI.X.SX32 R123, R119, R166, 0x1, P5 ;  /* 0x000000a6777b7211 */ /* 0x000fe200028f0eff */
[----:B------:R-:W1:Y:S01]  /*c800*/  LDS.64 R112, [R6+UR6+0x200] ;  /* 0x0002000606707984 */ /* 0x000e620008000a00 */
[----:B------:R-:W-:Y:S02]  /*c810*/  IADD3 R134, P5, R131, R164, RZ ;  /* 0x000000a483867210 */ /* 0x000fe40007fbe0ff */
[-C--:B------:R-:W-:Y:S01]  /*c820*/  LEA.HI.X.SX32 R129, R121, R166.reuse, 0x1, P4 ;  /* 0x000000a679817211 */ /* 0x080fe200020f0eff */
[----:B------:R-:W-:Y:S01]  /*c830*/  LDS.64 R118, [R144+UR6+0x400] ;  /* 0x0004000690767984 */ /* 0x000fe20008000a00 */
[----:B------:R-:W-:Y:S02]  /*c840*/  LEA.HI.X.SX32 R135, R131, R166, 0x1, P5 ;  /* 0x000000a683877211 */ /* 0x000fe400028f0eff */
[-C--:B------:R-:W-:Y:S01]  /*c850*/  IADD3 R126, P6, R127, R164.reuse, RZ ;  /* 0x000000a47f7e7210 */ /* 0x080fe20007fde0ff */
[----:B------:R-:W2:Y:S01]  /*c860*/  LDS.64 R120, [R6+UR6+0x400] ;  /* 0x0004000606787984 */ /* 0x000ea20008000a00 */
[----:B------:R-:W-:-:S02]  /*c870*/  IADD3 R132, P4, R133, R164, RZ ;  /* 0x000000a485847210 */ /* 0x000fc40007f9e0ff */
[----:B------:R-:W-:Y:S01]  /*c880*/  LEA.HI.X.SX32 R127, R127, R166, 0x1, P6 ;  /* 0x000000a67f7f7211 */ /* 0x000fe200030f0eff */
[----:B------:R-:W3:Y:S01]  /*c890*/  LDS.64 R130, [R144+UR6+0x600] ;  /* 0x0006000690827984 */ /* 0x000ee20008000a00 */
[-C--:B------:R-:W-:Y:S02]  /*c8a0*/  IADD3 R140, P6, R139, R164.reuse, RZ ;  /* 0x000000a48b8c7210 */ /* 0x080fe40007fde0ff */
[----:B------:R-:W-:Y:S02]  /*c8b0*/  IADD3 R138, P5, R143, R164, RZ ;  /* 0x000000a48f8a7210 */ /* 0x000fe40007fbe0ff */
[-C--:B------:R-:W-:Y:S02]  /*c8c0*/  LEA.HI.X.SX32 R133, R133, R166.reuse, 0x1, P4 ;  /* 0x000000a685857211 */ /* 0x080fe400020f0eff */
[----:B------:R-:W-:Y:S02]  /*c8d0*/  LEA.HI.X.SX32 R141, R139, R166, 0x1, P6 ;  /* 0x000000a68b8d7211 */ /* 0x000fe400030f0eff */
[----:B------:R-:W-:-:S02]  /*c8e0*/  IADD3 R142, P4, R145, R164, RZ ;  /* 0x000000a4918e7210 */ /* 0x000fc40007f9e0ff */
[----:B------:R-:W-:Y:S02]  /*c8f0*/  IADD3 R146, P6, R147, R164, RZ ;  /* 0x000000a493927210 */ /* 0x000fe40007fde0ff */
[----:B------:R-:W-:Y:S02]  /*c900*/  LEA.HI.X.SX32 R139, R143, R166, 0x1, P5 ;  /* 0x000000a68f8b7211 */ /* 0x000fe400028f0eff */
        /* <DEDUP_REMOVED lines=10> */
[----:B------:R-:W-:Y:S02]  /*c9b0*/  LEA.HI.X.SX32 R153, R157, R166, 0x1, P5 ;  /* 0x000000a69d997211 */ /* 0x000fe400028f0eff */
[----:B------:R-:W-:Y:S02]  /*c9c0*/  IADD3 R160, P5, R9, R164, RZ ;  /* 0x000000a409a07210 */ /* 0x000fe40007fbe0ff */
[-C--:B------:R-:W-:Y:S02]  /*c9d0*/  LEA.HI.X.SX32 R157, R161, R166.reuse, 0x1, P6 ;  /* 0x000000a6a19d7211 */ /* 0x080fe400030f0eff */
[----:B0-----:R-:W-:Y:S02]  /*c9e0*/  PRMT R75, R108, 0x7770, RZ ;  /* 0x000077706c4b7816 */ /* 0x001fe400000000ff */
[----:B------:R-:W-:Y:S02]  /*c9f0*/  LEA.HI.X.SX32 R161, R9, R166, 0x1, P5 ;  /* 0x000000a609a17211 */ /* 0x000fe400028f0eff */
[----:B------:R-:W-:Y:S01]  /*ca00*/  PRMT R9, R106, 0x7770, RZ ;  /* 0x000077706a097816 */ /* 0x000fe200000000ff */
[----:B------:R0:W-:Y:S01]  /*ca10*/  STG.E.U8 desc[UR12][R10.64], R75 ;  /* 0x0000004b0a007986 */ /* 0x0001e2000c10110c */
[----:B-1----:R-:W-:-:S02]  /*ca20*/  PRMT R81, R112, 0x7770, RZ ;  /* 0x0000777070517816 */ /* 0x002fc400000000ff */
[----:B------:R-:W-:Y:S01]  /*ca30*/  PRMT R163, R110, 0x7770, RZ ;  /* 0x000077706ea37816 */ /* 0x000fe200000000ff */
[----:B------:R1:W-:Y:S01]  /*ca40*/  STG.E.U8 desc[UR12][R12.64], R9 ;  /* 0x000000090c007986 */ /* 0x0003e2000c10110c */
[----:B--2---:R-:W-:Y:S02]  /*ca50*/  PRMT R83, R120, 0x7770, RZ ;  /* 0x0000777078537816 */ /* 0x004fe400000000ff */
[----:B------:R-:W-:Y:S01]  /*ca60*/  PRMT R165, R118, 0x7770, RZ ;  /* 0x0000777076a57816 */ /* 0x000fe200000000ff */
[----:B------:R2:W-:Y:S01]  /*ca70*/  STG.E.U8 desc[UR12][R14.64], R81 ;  /* 0x000000510e007986 */ /* 0x0005e2000c10110c */
[----:B------:R-:W-:Y:S02]  /*ca80*/  PRMT R87, R136, 0x7770, RZ ;  /* 0x0000777088577816 */ /* 0x000fe400000000ff */
[----:B---3--:R-:W-:Y:S01]  /*ca90*/  PRMT R167, R130, 0x7770, RZ ;  /* 0x0000777082a77816 */ /* 0x008fe200000000ff */
[----:B------:R3:W-:Y:S01]  /*caa0*/  STG.E.U8 desc[UR12][R16.64], R163 ;  /* 0x000000a310007986 */ /* 0x0007e2000c10110c */
[----:B0-----:R-:W-:-:S02]  /*cab0*/  PRMT R75, R106, 0x7771, RZ ;  /* 0x000077716a4b7816 */ /* 0x001fc400000000ff */
[----:B------:R-:W-:Y:S01]  /*cac0*/  PRMT R11, R112, 0x7771, RZ ;  /* 0x00007771700b7816 */ /* 0x000fe200000000ff */
[----:B------:R0:W-:Y:S01]  /*cad0*/  STG.E.U8 desc[UR12][R18.64], R83 ;  /* 0x0000005312007986 */ /* 0x0001e2000c10110c */
[----:B-1----:R-:W-:Y:S02]  /*cae0*/  PRMT R9, R108, 0x7771, RZ ;  /* 0x000077716c097816 */ /* 0x002fe400000000ff */
[----:B------:R-:W-:Y:S01]  /*caf0*/  PRMT R13, R120, 0x7771, RZ ;  /* 0x00007771780d7816 */ /* 0x000fe200000000ff */
[----:B------:R1:W-:Y:S01]  /*cb00*/  STG.E.U8 desc[UR12][R20.64], R165 ;  /* 0x000000a514007986 */ /* 0x0003e2000c10110c */
[----:B--2---:R-:W-:Y:S02]  /*cb10*/  PRMT R15, R136, 0x7771, RZ ;  /* 0x00007771880f7816 */ /* 0x004fe400000000ff */
[----:B------:R-:W-:Y:S01]  /*cb20*/  IADD3 R158, P4, R159, R164, RZ ;  /* 0x000000a49f9e7210 */ /* 0x000fe20007f9e0ff */
[----:B------:R2:W-:Y:S01]  /*cb30*/  STG.E.U8 desc[UR12][R22.64], R87 ;  /* 0x0000005716007986 */ /* 0x0005e2000c10110c */
[----:B---3--:R-:W-:-:S02]  /*cb40*/  PRMT R17, R106, 0x7772, RZ ;  /* 0x000077726a117816 */ /* 0x008fc400000000ff */
[----:B------:R-:W-:Y:S01]  /*cb50*/  LEA.HI.X.SX32 R159, R159, R166, 0x1, P4 ;  /* 0x000000a69f9f7211 */ /* 0x000fe200020f0eff */
[----:B------:R-:W-:Y:S01]  /*cb60*/  STG.E.U8 desc[UR12][R24.64], R167 ;  /* 0x000000a718007986 */ /* 0x000fe2000c10110c */
[----:B0-----:R-:W-:Y:S02]  /*cb70*/  PRMT R19, R110, 0x7771, RZ ;  /* 0x000077716e137816 */ /* 0x001fe400000000ff */
[----:B------:R-:W-:Y:S01]  /*cb80*/  IADD3 R144, P4, R162, R164, RZ ;  /* 0x000000a4a2907210 */ /* 0x000fe20007f9e0ff */
[----:B------:R0:W-:Y:S01]  /*cb90*/  STG.E.U8 desc[UR12][R26.64], R9 ;  /* 0x000000091a007986 */ /* 0x0001e2000c10110c */
[----:B-1----:R-:W-:Y:S02]  /*cba0*/  PRMT R21, R118, 0x7771, RZ ;  /* 0x0000777176157816 */ /* 0x002fe400000000ff */
[----:B------:R-:W-:Y:S01]  /*cbb0*/  LEA.HI.X.SX32 R145, R162, R166, 0x1, P4 ;  /* 0x000000a6a2917211 */ /* 0x000fe200020f0eff */
[----:B------:R-:W-:Y:S01]  /*cbc0*/  STG.E.U8 desc[UR12][R28.64], R75 ;  /* 0x0000004b1c007986 */ /* 0x000fe2000c10110c */
[----:B--2---:R-:W-:-:S02]  /*cbd0*/  PRMT R23, R130, 0x7771, RZ ;  /* 0x0000777182177816 */ /* 0x004fc400000000ff */
[----:B------:R-:W-:Y:S01]  /*cbe0*/  FSETP.NEU.AND P6, PT, R8, RZ, PT ;  /* 0x000000ff0800720b */ /* 0x000fe20003fcd000 */
[----:B------:R1:W-:Y:S01]  /*cbf0*/  STG.E.U8 desc[UR12][R30.64], R11 ;  /* 0x0000000b1e007986 */ /* 0x0003e2000c10110c */
[----:B------:R-:W-:-:S03]  /*cc00*/  FSEL R80, R80, -INF , P1 ;  /* 0xff80000050507808 */ /* 0x000fc60000800000 */
[----:B------:R2:W-:Y:S01]  /*cc10*/  STG.E.U8 desc[UR12][R32.64], R19 ;  /* 0x0000001320007986 */ /* 0x0005e2000c10110c */
[----:B0-----:R-:W-:Y:S01]  /*cc20*/  PRMT R9, R108, 0x7772, RZ ;  /* 0x000077726c097816 */ /* 0x001fe200000000ff */
[----:B------:R-:W-:Y:S01]  /*cc30*/  FFMA R10, R80, 0.69314718246459960938, R3 ;  /* 0x3f317218500a7823 */ /* 0x000fe20000000003 */
[----:B------:R-:W-:Y:S01]  /*cc40*/  IMAD.SHL.U32 R3, R206, 0x4, RZ ;  /* 0x00000004ce037824 */ /* 0x000fe200078e00ff */
[----:B------:R0:W-:Y:S04]  /*cc50*/  STG.E.U8 desc[UR12][R34.64], R13 ;  /* 0x0000000d22007986 */ /* 0x0001e8000c10110c */
[----:B------:R3:W-:Y:S01]  /*cc60*/  STG.E.U8 desc[UR12][R36.64], R21 ;  /* 0x0000001524007986 */ /* 0x0007e2000c10110c */
[----:B-1----:R-:W-:-:S03]  /*cc70*/  PRMT R11, R112, 0x7772, RZ ;  /* 0x00007772700b7816 */ /* 0x002fc600000000ff */
[----:B------:R1:W-:Y:S01]  /*cc80*/  STG.E.U8 desc[UR12][R38.64], R15 ;  /* 0x0000000f26007986 */ /* 0x0003e2000c10110c */
[----:B--2---:R-:W-:-:S03]  /*cc90*/  PRMT R19, R110, 0x7772, RZ ;  /* 0x000077726e137816 */ /* 0x004fc600000000ff */
[----:B------:R2:W-:Y:S01]  /*cca0*/  STG.E.U8 desc[UR12][R40.64], R23 ;  /* 0x0000001728007986 */ /* 0x0005e2000c10110c */
[----:B0-----:R-:W-:-:S03]  /*ccb0*/  PRMT R13, R120, 0x7772, RZ ;  /* 0x00007772780d7816 */ /* 0x001fc600000000ff */
[----:B------:R0:W-:Y:S01]  /*ccc0*/  STG.E.U8 desc[UR12][R42.64], R9 ;  /* 0x000000092a007986 */ /* 0x0001e2000c10110c */
[----:B---3--:R-:W-:-:S03]  /*ccd0*/  PRMT R21, R118, 0x7772, RZ ;  /* 0x0000777276157816 */ /* 0x008fc600000000ff */
        /* <DEDUP_REMOVED lines=53> */
[C---:B0-----:R-:W-:Y:S02]  /*d030*/  PRMT R9, R109.reuse, 0x7772, RZ ;  /* 0x000077726d097816 */ /* 0x041fe400000000ff */
[----:B------:R-:W-:Y:S01]  /*d040*/  PRMT R109, R109, 0x7773, RZ ;  /* 0x000077736d6d7816 */ /* 0x000fe200000000ff */
[----:B------:R0:W-:Y:S01]  /*d050*/  STG.E.U8 desc[UR12][R116.64], R13 ;  /* 0x0000000d74007986 */ /* 0x0001e2000c10110c */
[C---:B---3--:R-:W-:Y:S02]  /*d060*/  PRMT R17, R107.reuse, 0x7772, RZ ;  /* 0x000077726b117816 */ /* 0x048fe400000000ff */
[----:B------:R-:W-:Y:S01]  /*d070*/  PRMT R107, R107, 0x7773, RZ ;  /* 0x000077736b6b7816 */ /* 0x000fe200000000ff */
[----:B------:R3:W-:Y:S01]  /*d080*/  STG.E.U8 desc[UR12][R114.64], R21 ;  /* 0x0000001572007986 */ /* 0x0007e2000c10110c */
[C---:B-1----:R-:W-:Y:S02]  /*d090*/  PRMT R11, R113.reuse, 0x7772, RZ ;  /* 0x00007772710b7816 */ /* 0x042fe400000000ff */
[----:B------:R-:W-:Y:S01]  /*d0a0*/  PRMT R113, R113, 0x7773, RZ ;  /* 0x0000777371717816 */ /* 0x000fe200000000ff */
[----:B------:R1:W-:Y:S01]  /*d0b0*/  STG.E.U8 desc[UR12][R124.64], R15 ;  /* 0x0000000f7c007986 */ /* 0x0003e2000c10110c */
[----:B--2---:R-:W-:-:S02]  /*d0c0*/  PRMT R19, R111, 0x7772, RZ ;  /* 0x000077726f137816 */ /* 0x004fc400000000ff */
[----:B------:R-:W-:Y:S01]  /*d0d0*/  PRMT R111, R111, 0x7773, RZ ;  /* 0x000077736f6f7816 */ /* 0x000fe200000000ff */
[----:B------:R-:W-:Y:S01]  /*d0e0*/  STG.E.U8 desc[UR12][R122.64], R23 ;  /* 0x000000177a007986 */ /* 0x000fe2000c10110c */
[C---:B0-----:R-:W-:Y:S02]  /*d0f0*/  PRMT R13, R121.reuse, 0x7772, RZ ;  /* 0x00007772790d7816 */ /* 0x041fe400000000ff */
[----:B------:R-:W-:Y:S01]  /*d100*/  PRMT R121, R121, 0x7773, RZ ;  /* 0x0000777379797816 */ /* 0x000fe200000000ff */
[----:B------:R0:W-:Y:S01]  /*d110*/  STG.E.U8 desc[UR12][R128.64], R9 ;  /* 0x0000000980007986 */ /* 0x0001e2000c10110c */
[C---:B---3--:R-:W-:Y:S02]  /*d120*/  PRMT R21, R119.reuse, 0x7772, RZ ;  /* 0x0000777277157816 */ /* 0x048fe400000000ff */
[----:B------:R-:W-:Y:S01]  /*d130*/  PRMT R119, R119, 0x7773, RZ ;  /* 0x0000777377777816 */ /* 0x000fe200000000ff */
[----:B------:R-:W-:Y:S01]  /*d140*/  STG.E.U8 desc[UR12][R126.64], R17 ;  /* 0x000000117e007986 */ /* 0x000fe2000c10110c */
[----:B-1----:R-:W-:-:S02]  /*d150*/  PRMT R15, R137, 0x7772, RZ ;  /* 0x00007772890f7816 */ /* 0x002fc400000000ff */
[----:B------:R-:W-:Y:S01]  /*d160*/  PRMT R137, R137, 0x7773, RZ ;  /* 0x0000777389897816 */ /* 0x000fe200000000ff */
[----:B------:R1:W-:Y:S01]  /*d170*/  STG.E.U8 desc[UR12][R134.64], R11 ;  /* 0x0000000b86007986 */ /* 0x0003e2000c10110c */
[----:B0-----:R-:W-:-:S03]  /*d180*/  PRMT R9, R131, 0x7772, RZ ;  /* 0x0000777283097816 */ /* 0x001fc600000000ff */
[----:B------:R-:W-:Y:S01]  /*d190*/  STG.E.U8 desc[UR12][R132.64], R19 ;  /* 0x0000001384007986 */ /* 0x000fe2000c10110c */
[----:B------:R-:W-:-:S03]  /*d1a0*/  PRMT R131, R131, 0x7773, RZ ;  /* 0x0000777383837816 */ /* 0x000fc600000000ff */
[----:B------:R0:W-:Y:S01]  /*d1b0*/  STG.E.U8 desc[UR12][R140.64], R13 ;  /* 0x0000000d8c007986 */ /* 0x0001e2000c10110c */
[----:B-1----:R-:W-:-:S03]  /*d1c0*/  FSEL R11, R74, -INF , P3 ;  /* 0xff8000004a0b7808 */ /* 0x002fc60001800000 */
[----:B------:R-:W-:Y:S04]  /*d1d0*/  STG.E.U8 desc[UR12][R138.64], R21 ;  /* 0x000000158a007986 */ /* 0x000fe8000c10110c */
[----:B------:R-:W-:Y:S01]  /*d1e0*/  STG.E.U8 desc[UR12][R142.64], R15 ;  /* 0x0000000f8e007986 */ /* 0x000fe2000c10110c */
[----:B------:R-:W-:Y:S01]  /*d1f0*/  FFMA R8, R11, 0.69314718246459960938, R0 ;  /* 0x3f3172180b087823 */ /* 0x000fe20000000000 */
[----:B------:R-:W-:Y:S01]  /*d200*/  FSEL R11, R86, -INF , P6 ;  /* 0xff800000560b7808 */ /* 0x000fe20003000000 */
[----:B------:R-:W-:Y:S01]  /*d210*/  IMAD.HI R0, R206, 0x4, RZ ;  /* 0x00000004ce007827 */ /* 0x000fe200078e02ff */
[----:B------:R1:W-:Y:S01]  /*d220*/  STG.E.U8 desc[UR12][R146.64], R9 ;  /* 0x0000000992007986 */ /* 0x0003e2000c10110c */
[----:B0-----:R-:W0:Y:S02]  /*d230*/  LDC.64 R12, c[0x0][0x230] ;  /* 0x00008c00ff0c7b82 */ /* 0x001e240000000a00 */
[----:B------:R-:W-:Y:S01]  /*d240*/  FFMA R11, R11, 0.69314718246459960938, R4 ;  /* 0x3f3172180b0b7823 */ /* 0x000fe20000000004 */
[----:B------:R2:W-:Y:S01]  /*d250*/  STG.E.U8 desc[UR12][R150.64], R109 ;  /* 0x0000006d96007986 */ /* 0x0005e2000c10110c */
[----:B------:R-:W-:-:S03]  /*d260*/  LOP3.LUT R4, R5, 0x1c, RZ, 0xc0, !PT ;  /* 0x0000001c05047812 */ /* 0x000fc600078ec0ff */
[----:B------:R2:W-:Y:S01]  /*d270*/  STG.E.U8 desc[UR12][R148.64], R107 ;  /* 0x0000006b94007986 */ /* 0x0005e2000c10110c */
[----:B------:R-:W-:-:S03]  /*d280*/  LEA R4, R4, UR6, 0x2 ;  /* 0x0000000604047c11 */ /* 0x000fc6000f8e10ff */
[----:B------:R2:W-:Y:S01]  /*d290*/  STG.E.U8 desc[UR12][R154.64], R113 ;  /* 0x000000719a007986 */ /* 0x0005e2000c10110c */
[----:B-1----:R-:W-:-:S03]  /*d2a0*/  FSEL R9, R82, -INF , P2 ;  /* 0xff80000052097808 */ /* 0x002fc60001000000 */
[----:B------:R2:W-:Y:S02]  /*d2b0*/  STG.E.U8 desc[UR12][R152.64], R111 ;  /* 0x0000006f98007986 */ /* 0x0005e4000c10110c */
[----:B------:R-:W-:Y:S02]  /*d2c0*/  FFMA R9, R9, 0.69314718246459960938, R2 ;  /* 0x3f31721809097823 */ /* 0x000fe40000000002 */
[----:B------:R2:W-:Y:S04]  /*d2d0*/  STG.E.U8 desc[UR12][R158.64], R121 ;  /* 0x000000799e007986 */ /* 0x0005e8000c10110c */
[----:B------:R2:W-:Y:S01]  /*d2e0*/  STG.E.U8 desc[UR12][R156.64], R119 ;  /* 0x000000779c007986 */ /* 0x0005e2000c10110c */
[----:B0-----:R-:W-:-:S03]  /*d2f0*/  IADD3 R2, P1, P2, R3, UR7, R12 ;  /* 0x0000000703027c10 */ /* 0x001fc6000fa3e00c */
[----:B------:R2:W-:Y:S01]  /*d300*/  STG.E.U8 desc[UR12][R160.64], R137 ;  /* 0x00000089a0007986 */ /* 0x0005e2000c10110c */
[----:B------:R-:W-:-:S03]  /*d310*/  IADD3.X R3, R0, UR5, R13, P1, P2 ;  /* 0x0000000500037c10 */ /* 0x000fc60008fe440d */
[----:B------:R2:W-:Y:S01]  /*d320*/  STG.E.U8 desc[UR12][R144.64], R131 ;  /* 0x0000008390007986 */ /* 0x0005e2000c10110c */
[----:B------:R-:W-:Y:S06]  /*d330*/  BAR.SYNC.DEFER_BLOCKING 0x0 ;  /* 0x0000000000007b1d */ /* 0x000fec0000010000 */
[----:B------:R2:W-:Y:S02]  /*d340*/  STS.128 [R4], R8 ;  /* 0x0000000804007388 */ /* 0x0005e40000000c00 */
[----:B------:R-:W-:Y:S06]  /*d350*/  BAR.SYNC.DEFER_BLOCKING 0x0 ;  /* 0x0000000000007b1d */ /* 0x000fec0000010000 */
[----:B------:R-:W-:Y:S05]  /*d360*/  @P0 EXIT ;  /* 0x000000000000094d */ /* 0x000fea0003800000 */
[----:B------:R-:W0:Y:S04]  /*d370*/  LDS R7, [R7] ;  /* 0x0000000007077984 */ /* 0x000e280000000800 */
[----:B0-----:R-:W-:Y:S01]  /*d380*/  STG.E desc[UR12][R2.64], R7 ;  /* 0x0000000702007986 */ /* 0x001fe2000c10190c */
[----:B------:R-:W-:Y:S05]  /*d390*/  EXIT ;  /* 0x000000000000794d */ /* 0x000fea0003800000 */
.L_x_2:
[----:B------:R-:W-:-:S00]  /*d3a0*/  BRA `(.L_x_2) ;  /* 0xfffffffc00fc7947 */ /* 0x000fc0000383ffff */
[----:B------:R-:W-:-:S00]  /*d3b0*/  NOP ;  /* 0x0000000000007918 */ /* 0x000fc00000000000 */
        /* <DEDUP_REMOVED lines=12> */
.L_x_3:


//--------------------- .nv.global.init           --------------------------
	.section	.nv.global.init,"aw",@progbits
.nv.global.init:
	.type		_$_str,@object
	.size		_$_str,(.L_0 - _$_str)
_$_str:
        /*0000*/ 	.byte	0x5f, 0x5f, 0x43, 0x55, 0x44, 0x41, 0x5f, 0x46, 0x54, 0x5a, 0x00
.L_0:


//--------------------- .nv.shared.attn_fwd       --------------------------
	.section	.nv.shared.attn_fwd,"aw",@nobits
	.sectionflags	@""
	.align	16
	.zero		1024


//--------------------- .nv.shared.reserved.0     --------------------------
	.section	.nv.shared.reserved.0,"aw",@nobits
	.weak		__nv_reservedSMEM_offset_0_alias
	.size		__nv_reservedSMEM_offset_0_alias, 0, 0
	.other		__nv_reservedSMEM_offset_0_alias,@"STO_CUDA_RESERVED_SHARED STV_DEFAULT"
__nv_reservedSMEM_offset_0_alias:
	.zero		0


//--------------------- .nv.constant0.attn_fwd    --------------------------
	.section	.nv.constant0.attn_fwd,"a",@progbits
	.sectionflags	@""
	.align	4
.nv.constant0.attn_fwd:
	.zero		664


//--------------------- SYMBOLS --------------------------

	.type		.nv.reservedSmem.offset0,@object
	.size		.nv.reservedSmem.offset0,0x4
